//
// Generated by NVIDIA NVVM Compiler
//
// Compiler Build ID: CL-36424714
// Cuda compilation tools, release 13.0, V13.0.88
// Based on NVVM 20.0.0
//

.version 9.0
.target sm_100
.address_size 64

	// .globl	_Z4fun1Pdii
.extern .shared .align 16 .b8 sharedMem[];

.visible .entry _Z4fun1Pdii(
	.param .u64 .ptr .align 1 _Z4fun1Pdii_param_0,
	.param .u32 _Z4fun1Pdii_param_1,
	.param .u32 _Z4fun1Pdii_param_2
)
{
	.reg .pred 	%p<10>;
	.reg .b32 	%r<41>;
	.reg .b64 	%rd<14>;
	.reg .b64 	%fd<88>;

	ld.param.u64 	%rd4, [_Z4fun1Pdii_param_0];
	ld.param.u32 	%r26, [_Z4fun1Pdii_param_1];
	ld.param.u32 	%r27, [_Z4fun1Pdii_param_2];
	cvta.to.global.u64 	%rd1, %rd4;
	mul.lo.s32 	%r28, %r27, %r26;
	add.s32 	%r34, %r28, %r27;
	add.s32 	%r37, %r34, 1;
	add.s32 	%r3, %r28, %r26;
	setp.ge.s32 	%p1, %r37, %r3;
	@%p1 bra 	$L__BB0_14;
	mul.wide.s32 	%rd5, %r34, 8;
	add.s64 	%rd2, %rd1, %rd5;
	not.b32 	%r29, %r34;
	add.s32 	%r4, %r3, %r29;
	sub.s32 	%r30, %r3, %r34;
	add.s32 	%r31, %r30, -2;
	and.b32  	%r5, %r4, 15;
	setp.lt.u32 	%p2, %r31, 15;
	@%p2 bra 	$L__BB0_5;
	and.b32  	%r32, %r4, -16;
	neg.s32 	%r33, %r32;
	add.s64 	%rd3, %rd1, 64;
$L__BB0_3:
	.pragma "nounroll";
	mul.wide.s32 	%rd6, %r37, 8;
	add.s64 	%rd7, %rd3, %rd6;
	ld.global.f64 	%fd1, [%rd7+-64];
	ld.global.f64 	%fd2, [%rd2];
	div.rn.f64 	%fd3, %fd1, %fd2;
	st.global.f64 	[%rd7+-64], %fd3;
	ld.global.f64 	%fd4, [%rd7+-56];
	ld.global.f64 	%fd5, [%rd2];
	div.rn.f64 	%fd6, %fd4, %fd5;
	st.global.f64 	[%rd7+-56], %fd6;
	ld.global.f64 	%fd7, [%rd7+-48];
	ld.global.f64 	%fd8, [%rd2];
	div.rn.f64 	%fd9, %fd7, %fd8;
	st.global.f64 	[%rd7+-48], %fd9;
	ld.global.f64 	%fd10, [%rd7+-40];
	ld.global.f64 	%fd11, [%rd2];
	div.rn.f64 	%fd12, %fd10, %fd11;
	st.global.f64 	[%rd7+-40], %fd12;
	ld.global.f64 	%fd13, [%rd7+-32];
	ld.global.f64 	%fd14, [%rd2];
	div.rn.f64 	%fd15, %fd13, %fd14;
	st.global.f64 	[%rd7+-32], %fd15;
	ld.global.f64 	%fd16, [%rd7+-24];
	ld.global.f64 	%fd17, [%rd2];
	div.rn.f64 	%fd18, %fd16, %fd17;
	st.global.f64 	[%rd7+-24], %fd18;
	ld.global.f64 	%fd19, [%rd7+-16];
	ld.global.f64 	%fd20, [%rd2];
	div.rn.f64 	%fd21, %fd19, %fd20;
	st.global.f64 	[%rd7+-16], %fd21;
	ld.global.f64 	%fd22, [%rd7+-8];
	ld.global.f64 	%fd23, [%rd2];
	div.rn.f64 	%fd24, %fd22, %fd23;
	st.global.f64 	[%rd7+-8], %fd24;
	ld.global.f64 	%fd25, [%rd7];
	ld.global.f64 	%fd26, [%rd2];
	div.rn.f64 	%fd27, %fd25, %fd26;
	st.global.f64 	[%rd7], %fd27;
	ld.global.f64 	%fd28, [%rd7+8];
	ld.global.f64 	%fd29, [%rd2];
	div.rn.f64 	%fd30, %fd28, %fd29;
	st.global.f64 	[%rd7+8], %fd30;
	ld.global.f64 	%fd31, [%rd7+16];
	ld.global.f64 	%fd32, [%rd2];
	div.rn.f64 	%fd33, %fd31, %fd32;
	st.global.f64 	[%rd7+16], %fd33;
	ld.global.f64 	%fd34, [%rd7+24];
	ld.global.f64 	%fd35, [%rd2];
	div.rn.f64 	%fd36, %fd34, %fd35;
	st.global.f64 	[%rd7+24], %fd36;
	ld.global.f64 	%fd37, [%rd7+32];
	ld.global.f64 	%fd38, [%rd2];
	div.rn.f64 	%fd39, %fd37, %fd38;
	st.global.f64 	[%rd7+32], %fd39;
	ld.global.f64 	%fd40, [%rd7+40];
	ld.global.f64 	%fd41, [%rd2];
	div.rn.f64 	%fd42, %fd40, %fd41;
	st.global.f64 	[%rd7+40], %fd42;
	ld.global.f64 	%fd43, [%rd7+48];
	ld.global.f64 	%fd44, [%rd2];
	div.rn.f64 	%fd45, %fd43, %fd44;
	st.global.f64 	[%rd7+48], %fd45;
	ld.global.f64 	%fd46, [%rd7+56];
	ld.global.f64 	%fd47, [%rd2];
	div.rn.f64 	%fd48, %fd46, %fd47;
	st.global.f64 	[%rd7+56], %fd48;
	add.s32 	%r37, %r37, 16;
	add.s32 	%r34, %r34, 16;
	add.s32 	%r33, %r33, 16;
	setp.ne.s32 	%p3, %r33, 0;
	@%p3 bra 	$L__BB0_3;
	add.s32 	%r37, %r34, 1;
$L__BB0_5:
	setp.eq.s32 	%p4, %r5, 0;
	@%p4 bra 	$L__BB0_14;
	and.b32  	%r15, %r4, 7;
	setp.lt.u32 	%p5, %r5, 8;
	@%p5 bra 	$L__BB0_8;
	mul.wide.s32 	%rd8, %r37, 8;
	add.s64 	%rd9, %rd1, %rd8;
	ld.global.f64 	%fd49, [%rd9];
	ld.global.f64 	%fd50, [%rd2];
	div.rn.f64 	%fd51, %fd49, %fd50;
	st.global.f64 	[%rd9], %fd51;
	ld.global.f64 	%fd52, [%rd9+8];
	ld.global.f64 	%fd53, [%rd2];
	div.rn.f64 	%fd54, %fd52, %fd53;
	st.global.f64 	[%rd9+8], %fd54;
	ld.global.f64 	%fd55, [%rd9+16];
	ld.global.f64 	%fd56, [%rd2];
	div.rn.f64 	%fd57, %fd55, %fd56;
	st.global.f64 	[%rd9+16], %fd57;
	ld.global.f64 	%fd58, [%rd9+24];
	ld.global.f64 	%fd59, [%rd2];
	div.rn.f64 	%fd60, %fd58, %fd59;
	st.global.f64 	[%rd9+24], %fd60;
	ld.global.f64 	%fd61, [%rd9+32];
	ld.global.f64 	%fd62, [%rd2];
	div.rn.f64 	%fd63, %fd61, %fd62;
	st.global.f64 	[%rd9+32], %fd63;
	ld.global.f64 	%fd64, [%rd9+40];
	ld.global.f64 	%fd65, [%rd2];
	div.rn.f64 	%fd66, %fd64, %fd65;
	st.global.f64 	[%rd9+40], %fd66;
	ld.global.f64 	%fd67, [%rd9+48];
	ld.global.f64 	%fd68, [%rd2];
	div.rn.f64 	%fd69, %fd67, %fd68;
	st.global.f64 	[%rd9+48], %fd69;
	ld.global.f64 	%fd70, [%rd9+56];
	ld.global.f64 	%fd71, [%rd2];
	div.rn.f64 	%fd72, %fd70, %fd71;
	st.global.f64 	[%rd9+56], %fd72;
	add.s32 	%r37, %r37, 8;
$L__BB0_8:
	setp.eq.s32 	%p6, %r15, 0;
	@%p6 bra 	$L__BB0_14;
	and.b32  	%r18, %r4, 3;
	setp.lt.u32 	%p7, %r15, 4;
	@%p7 bra 	$L__BB0_11;
	mul.wide.s32 	%rd10, %r37, 8;
	add.s64 	%rd11, %rd1, %rd10;
	ld.global.f64 	%fd73, [%rd11];
	ld.global.f64 	%fd74, [%rd2];
	div.rn.f64 	%fd75, %fd73, %fd74;
	st.global.f64 	[%rd11], %fd75;
	ld.global.f64 	%fd76, [%rd11+8];
	ld.global.f64 	%fd77, [%rd2];
	div.rn.f64 	%fd78, %fd76, %fd77;
	st.global.f64 	[%rd11+8], %fd78;
	ld.global.f64 	%fd79, [%rd11+16];
	ld.global.f64 	%fd80, [%rd2];
	div.rn.f64 	%fd81, %fd79, %fd80;
	st.global.f64 	[%rd11+16], %fd81;
	ld.global.f64 	%fd82, [%rd11+24];
	ld.global.f64 	%fd83, [%rd2];
	div.rn.f64 	%fd84, %fd82, %fd83;
	st.global.f64 	[%rd11+24], %fd84;
	add.s32 	%r37, %r37, 4;
$L__BB0_11:
	setp.eq.s32 	%p8, %r18, 0;
	@%p8 bra 	$L__BB0_14;
	neg.s32 	%r39, %r18;
$L__BB0_13:
	.pragma "nounroll";
	mul.wide.s32 	%rd12, %r37, 8;
	add.s64 	%rd13, %rd1, %rd12;
	ld.global.f64 	%fd85, [%rd13];
	ld.global.f64 	%fd86, [%rd2];
	div.rn.f64 	%fd87, %fd85, %fd86;
	st.global.f64 	[%rd13], %fd87;
	add.s32 	%r37, %r37, 1;
	add.s32 	%r39, %r39, 1;
	setp.ne.s32 	%p9, %r39, 0;
	@%p9 bra 	$L__BB0_13;
$L__BB0_14:
	ret;

}
	// .globl	_Z4fun2Pdiii
.visible .entry _Z4fun2Pdiii(
	.param .u64 .ptr .align 1 _Z4fun2Pdiii_param_0,
	.param .u32 _Z4fun2Pdiii_param_1,
	.param .u32 _Z4fun2Pdiii_param_2,
	.param .u32 _Z4fun2Pdiii_param_3
)
{
	.reg .pred 	%p<19>;
	.reg .b32 	%r<109>;
	.reg .b64 	%rd<19>;
	.reg .b64 	%fd<55>;

	ld.param.u64 	%rd5, [_Z4fun2Pdiii_param_0];
	ld.param.u32 	%r58, [_Z4fun2Pdiii_param_1];
	ld.param.u32 	%r59, [_Z4fun2Pdiii_param_2];
	ld.param.u32 	%r60, [_Z4fun2Pdiii_param_3];
	cvta.to.global.u64 	%rd1, %rd5;
	mov.u32 	%r1, %tid.x;
	setp.ne.s32 	%p1, %r1, 0;
	setp.ge.s32 	%p2, %r59, %r58;
	or.pred  	%p3, %p1, %p2;
	@%p3 bra 	$L__BB1_13;
	mul.lo.s32 	%r2, %r59, %r58;
	sub.s32 	%r3, %r58, %r59;
	and.b32  	%r4, %r3, 15;
	sub.s32 	%r61, %r59, %r58;
	setp.gt.u32 	%p4, %r61, -16;
	mov.u32 	%r95, %r59;
	@%p4 bra 	$L__BB1_4;
	and.b32  	%r62, %r3, -16;
	neg.s32 	%r93, %r62;
	add.s64 	%rd2, %rd1, 64;
	mad.lo.s32 	%r92, %r59, %r58, %r59;
	shl.b32 	%r63, %r59, 3;
	mov.u32 	%r64, sharedMem;
	add.s32 	%r65, %r63, %r64;
	add.s32 	%r91, %r65, 64;
	mov.u32 	%r95, %r59;
$L__BB1_3:
	.pragma "nounroll";
	mul.wide.s32 	%rd6, %r92, 8;
	add.s64 	%rd7, %rd2, %rd6;
	ld.global.f64 	%fd1, [%rd7+-64];
	st.shared.f64 	[%r91+-64], %fd1;
	ld.global.f64 	%fd2, [%rd7+-56];
	st.shared.f64 	[%r91+-56], %fd2;
	ld.global.f64 	%fd3, [%rd7+-48];
	st.shared.f64 	[%r91+-48], %fd3;
	ld.global.f64 	%fd4, [%rd7+-40];
	st.shared.f64 	[%r91+-40], %fd4;
	ld.global.f64 	%fd5, [%rd7+-32];
	st.shared.f64 	[%r91+-32], %fd5;
	ld.global.f64 	%fd6, [%rd7+-24];
	st.shared.f64 	[%r91+-24], %fd6;
	ld.global.f64 	%fd7, [%rd7+-16];
	st.shared.f64 	[%r91+-16], %fd7;
	ld.global.f64 	%fd8, [%rd7+-8];
	st.shared.f64 	[%r91+-8], %fd8;
	ld.global.f64 	%fd9, [%rd7];
	st.shared.f64 	[%r91], %fd9;
	ld.global.f64 	%fd10, [%rd7+8];
	st.shared.f64 	[%r91+8], %fd10;
	ld.global.f64 	%fd11, [%rd7+16];
	st.shared.f64 	[%r91+16], %fd11;
	ld.global.f64 	%fd12, [%rd7+24];
	st.shared.f64 	[%r91+24], %fd12;
	ld.global.f64 	%fd13, [%rd7+32];
	st.shared.f64 	[%r91+32], %fd13;
	ld.global.f64 	%fd14, [%rd7+40];
	st.shared.f64 	[%r91+40], %fd14;
	ld.global.f64 	%fd15, [%rd7+48];
	st.shared.f64 	[%r91+48], %fd15;
	ld.global.f64 	%fd16, [%rd7+56];
	st.shared.f64 	[%r91+56], %fd16;
	add.s32 	%r95, %r95, 16;
	add.s32 	%r93, %r93, 16;
	add.s32 	%r92, %r92, 16;
	add.s32 	%r91, %r91, 128;
	setp.ne.s32 	%p5, %r93, 0;
	@%p5 bra 	$L__BB1_3;
$L__BB1_4:
	setp.eq.s32 	%p6, %r4, 0;
	@%p6 bra 	$L__BB1_13;
	and.b32  	%r17, %r3, 7;
	setp.lt.u32 	%p7, %r4, 8;
	@%p7 bra 	$L__BB1_7;
	add.s32 	%r66, %r95, %r2;
	mul.wide.s32 	%rd8, %r66, 8;
	add.s64 	%rd9, %rd1, %rd8;
	ld.global.f64 	%fd17, [%rd9];
	shl.b32 	%r67, %r95, 3;
	mov.u32 	%r68, sharedMem;
	add.s32 	%r69, %r68, %r67;
	st.shared.f64 	[%r69], %fd17;
	ld.global.f64 	%fd18, [%rd9+8];
	st.shared.f64 	[%r69+8], %fd18;
	ld.global.f64 	%fd19, [%rd9+16];
	st.shared.f64 	[%r69+16], %fd19;
	ld.global.f64 	%fd20, [%rd9+24];
	st.shared.f64 	[%r69+24], %fd20;
	ld.global.f64 	%fd21, [%rd9+32];
	st.shared.f64 	[%r69+32], %fd21;
	ld.global.f64 	%fd22, [%rd9+40];
	st.shared.f64 	[%r69+40], %fd22;
	ld.global.f64 	%fd23, [%rd9+48];
	st.shared.f64 	[%r69+48], %fd23;
	ld.global.f64 	%fd24, [%rd9+56];
	st.shared.f64 	[%r69+56], %fd24;
	add.s32 	%r95, %r95, 8;
$L__BB1_7:
	setp.eq.s32 	%p8, %r17, 0;
	@%p8 bra 	$L__BB1_13;
	and.b32  	%r20, %r3, 3;
	setp.lt.u32 	%p9, %r17, 4;
	@%p9 bra 	$L__BB1_10;
	add.s32 	%r70, %r95, %r2;
	mul.wide.s32 	%rd10, %r70, 8;
	add.s64 	%rd11, %rd1, %rd10;
	ld.global.f64 	%fd25, [%rd11];
	shl.b32 	%r71, %r95, 3;
	mov.u32 	%r72, sharedMem;
	add.s32 	%r73, %r72, %r71;
	st.shared.f64 	[%r73], %fd25;
	ld.global.f64 	%fd26, [%rd11+8];
	st.shared.f64 	[%r73+8], %fd26;
	ld.global.f64 	%fd27, [%rd11+16];
	st.shared.f64 	[%r73+16], %fd27;
	ld.global.f64 	%fd28, [%rd11+24];
	st.shared.f64 	[%r73+24], %fd28;
	add.s32 	%r95, %r95, 4;
$L__BB1_10:
	setp.eq.s32 	%p10, %r20, 0;
	@%p10 bra 	$L__BB1_13;
	shl.b32 	%r74, %r95, 3;
	mov.u32 	%r75, sharedMem;
	add.s32 	%r100, %r75, %r74;
	add.s32 	%r99, %r95, %r2;
	neg.s32 	%r98, %r20;
$L__BB1_12:
	.pragma "nounroll";
	mul.wide.s32 	%rd12, %r99, 8;
	add.s64 	%rd13, %rd1, %rd12;
	ld.global.f64 	%fd29, [%rd13];
	st.shared.f64 	[%r100], %fd29;
	add.s32 	%r100, %r100, 8;
	add.s32 	%r99, %r99, 1;
	add.s32 	%r98, %r98, 1;
	setp.ne.s32 	%p11, %r98, 0;
	@%p11 bra 	$L__BB1_12;
$L__BB1_13:
	bar.sync 	0;
	mov.u32 	%r76, %ctaid.x;
	mad.lo.s32 	%r77, %r60, %r76, %r1;
	mul.lo.s32 	%r32, %r77, %r58;
	add.s32 	%r103, %r32, %r59;
	add.s32 	%r34, %r32, %r58;
	mul.lo.s32 	%r79, %r59, %r58;
	setp.le.s32 	%p12, %r32, %r79;
	add.s32 	%r104, %r103, 1;
	setp.ge.s32 	%p13, %r104, %r34;
	or.pred  	%p14, %p12, %p13;
	@%p14 bra 	$L__BB1_21;
	mul.wide.s32 	%rd14, %r103, 8;
	add.s64 	%rd3, %rd1, %rd14;
	not.b32 	%r80, %r59;
	add.s32 	%r81, %r58, %r80;
	add.s32 	%r36, %r58, -2;
	and.b32  	%r37, %r81, 3;
	setp.eq.s32 	%p15, %r37, 0;
	@%p15 bra 	$L__BB1_18;
	shl.b32 	%r82, %r59, 3;
	mov.u32 	%r83, sharedMem;
	add.s32 	%r84, %r82, %r83;
	add.s32 	%r102, %r84, 8;
	neg.s32 	%r101, %r37;
$L__BB1_16:
	.pragma "nounroll";
	mul.wide.s32 	%rd15, %r104, 8;
	add.s64 	%rd16, %rd1, %rd15;
	ld.global.f64 	%fd30, [%rd3];
	ld.shared.f64 	%fd31, [%r102];
	mul.f64 	%fd32, %fd30, %fd31;
	ld.global.f64 	%fd33, [%rd16];
	sub.f64 	%fd34, %fd33, %fd32;
	st.global.f64 	[%rd16], %fd34;
	add.s32 	%r104, %r104, 1;
	add.s32 	%r103, %r103, 1;
	add.s32 	%r102, %r102, 8;
	add.s32 	%r101, %r101, 1;
	setp.ne.s32 	%p16, %r101, 0;
	@%p16 bra 	$L__BB1_16;
	add.s32 	%r104, %r103, 1;
$L__BB1_18:
	sub.s32 	%r85, %r36, %r59;
	setp.lt.u32 	%p17, %r85, 3;
	@%p17 bra 	$L__BB1_21;
	sub.s32 	%r107, %r104, %r34;
	shl.b32 	%r86, %r104, 3;
	shl.b32 	%r87, %r32, 3;
	sub.s32 	%r88, %r86, %r87;
	mov.u32 	%r89, sharedMem;
	add.s32 	%r90, %r88, %r89;
	add.s32 	%r106, %r90, 16;
	add.s64 	%rd4, %rd1, 16;
$L__BB1_20:
	mul.wide.s32 	%rd17, %r104, 8;
	add.s64 	%rd18, %rd4, %rd17;
	ld.global.f64 	%fd35, [%rd3];
	ld.shared.f64 	%fd36, [%r106+-16];
	mul.f64 	%fd37, %fd35, %fd36;
	ld.global.f64 	%fd38, [%rd18+-16];
	sub.f64 	%fd39, %fd38, %fd37;
	st.global.f64 	[%rd18+-16], %fd39;
	ld.global.f64 	%fd40, [%rd3];
	ld.shared.f64 	%fd41, [%r106+-8];
	mul.f64 	%fd42, %fd40, %fd41;
	ld.global.f64 	%fd43, [%rd18+-8];
	sub.f64 	%fd44, %fd43, %fd42;
	st.global.f64 	[%rd18+-8], %fd44;
	ld.global.f64 	%fd45, [%rd3];
	ld.shared.f64 	%fd46, [%r106];
	mul.f64 	%fd47, %fd45, %fd46;
	ld.global.f64 	%fd48, [%rd18];
	sub.f64 	%fd49, %fd48, %fd47;
	st.global.f64 	[%rd18], %fd49;
	ld.global.f64 	%fd50, [%rd3];
	ld.shared.f64 	%fd51, [%r106+8];
	mul.f64 	%fd52, %fd50, %fd51;
	ld.global.f64 	%fd53, [%rd18+8];
	sub.f64 	%fd54, %fd53, %fd52;
	st.global.f64 	[%rd18+8], %fd54;
	add.s32 	%r104, %r104, 4;
	add.s32 	%r107, %r107, 4;
	add.s32 	%r106, %r106, 32;
	setp.ne.s32 	%p18, %r107, 0;
	@%p18 bra 	$L__BB1_20;
$L__BB1_21:
	bar.sync 	0;
	ret;

}


// ===== COMPILED SASS (sm_100) =====

	.target	sm_100

	.elftype	@"ET_EXEC"


//--------------------- .note.nv.tkinfo           --------------------------
	.section	.note.nv.tkinfo,"",@"SHT_NOTE"
	.sectionflags	@"SHF_NOTE_NV_TKINFO"
	.tkinfo
        /*0018*/ 	.word	0x00000002
        /*0030*/ 	.string	""
        /*0030*/ 	.string	"ptxas"
        /*0030*/ 	.string	"Cuda compilation tools, release 13.0, V13.0.88"
        /*0030*/ 	.string	"Build cuda_13.0.r13.0/compiler.36424714_0"
        /*0030*/ 	.string	"-arch sm_100 -m 64 "



//--------------------- .note.nv.cuinfo           --------------------------
	.section	.note.nv.cuinfo,"",@"SHT_NOTE"
	.sectionflags	@"SHF_NOTE_NV_CUINFO"
        /*0018*/ 	.short	0x0002
        /*001a*/ 	.short	0x0064
        /*001c*/ 	.short	0x0082
	.zero		2


//--------------------- .nv.info                  --------------------------
	.section	.nv.info,"",@"SHT_CUDA_INFO"
	.align	4


	//----- nvinfo : EIATTR_REGCOUNT
	.align		4
        /*0000*/ 	.byte	0x04, 0x2f
        /*0002*/ 	.short	(.L_1 - .L_0)
	.align		4
.L_0:
        /*0004*/ 	.word	index@(_Z4fun1Pdii)
        /*0008*/ 	.word	0x00000021


	//----- nvinfo : EIATTR_FRAME_SIZE
	.align		4
.L_1:
        /*000c*/ 	.byte	0x04, 0x11
        /*000e*/ 	.short	(.L_3 - .L_2)
	.align		4
.L_2:
        /*0010*/ 	.word	index@($__internal_0_$__cuda_sm20_div_rn_f64_full)
        /*0014*/ 	.word	0x00000000


	//----- nvinfo : EIATTR_FRAME_SIZE
	.align		4
.L_3:
        /*0018*/ 	.byte	0x04, 0x11
        /*001a*/ 	.short	(.L_5 - .L_4)
	.align		4
.L_4:
        /*001c*/ 	.word	index@(_Z4fun1Pdii)
        /*0020*/ 	.word	0x00000000


	//----- nvinfo : EIATTR_REGCOUNT
	.align		4
.L_5:
        /*0024*/ 	.byte	0x04, 0x2f
        /*0026*/ 	.short	(.L_7 - .L_6)
	.align		4
.L_6:
        /*0028*/ 	.word	index@(_Z4fun2Pdiii)
        /*002c*/ 	.word	0x00000020


	//----- nvinfo : EIATTR_FRAME_SIZE
	.align		4
.L_7:
        /*0030*/ 	.byte	0x04, 0x11
        /*0032*/ 	.short	(.L_9 - .L_8)
	.align		4
.L_8:
        /*0034*/ 	.word	index@(_Z4fun2Pdiii)
        /*0038*/ 	.word	0x00000000


	//----- nvinfo : EIATTR_MIN_STACK_SIZE
	.align		4
.L_9:
        /*003c*/ 	.byte	0x04, 0x12
        /*003e*/ 	.short	(.L_11 - .L_10)
	.align		4
.L_10:
        /*0040*/ 	.word	index@(_Z4fun2Pdiii)
        /*0044*/ 	.word	0x00000000


	//----- nvinfo : EIATTR_MIN_STACK_SIZE
	.align		4
.L_11:
        /*0048*/ 	.byte	0x04, 0x12
        /*004a*/ 	.short	(.L_13 - .L_12)
	.align		4
.L_12:
        /*004c*/ 	.word	index@(_Z4fun1Pdii)
        /*0050*/ 	.word	0x00000000
.L_13:


//--------------------- .nv.compat                --------------------------
	.section	.nv.compat,"",@"SHT_CUDA_COMPAT_INFO"
	.align	4
        /*0000*/ 	.byte	0x02, 0x09, 0x00, 0x00, 0x02, 0x02, 0x01, 0x00, 0x02, 0x05, 0x05, 0x00, 0x03, 0x07, 0x01, 0x01
        /*0010*/ 	.byte	0x02, 0x03, 0x00, 0x00, 0x02, 0x06, 0x01, 0x00, 0x04, 0x0b, 0x08, 0x00, 0x01, 0x00, 0x00, 0x00
        /*0020*/ 	.byte	0x00, 0x00, 0x00, 0x00


//--------------------- .nv.info._Z4fun2Pdiii     --------------------------
	.section	.nv.info._Z4fun2Pdiii,"",@"SHT_CUDA_INFO"
	.sectionflags	@""
	.align	4


	//----- nvinfo : EIATTR_CUDA_API_VERSION
	.align		4
        /*0000*/ 	.byte	0x04, 0x37
        /*0002*/ 	.short	(.L_15 - .L_14)
.L_14:
        /*0004*/ 	.word	0x00000082


	//----- nvinfo : EIATTR_KPARAM_INFO
	.align		4
.L_15:
        /*0008*/ 	.byte	0x04, 0x17
        /*000a*/ 	.short	(.L_17 - .L_16)
.L_16:
        /*000c*/ 	.word	0x00000000
        /*0010*/ 	.short	0x0003
        /*0012*/ 	.short	0x0010
        /*0014*/ 	.byte	0x00, 0xf0, 0x11, 0x00


	//----- nvinfo : EIATTR_KPARAM_INFO
	.align		4
.L_17:
        /*0018*/ 	.byte	0x04, 0x17
        /*001a*/ 	.short	(.L_19 - .L_18)
.L_18:
        /*001c*/ 	.word	0x00000000
        /*0020*/ 	.short	0x0002
        /*0022*/ 	.short	0x000c
        /*0024*/ 	.byte	0x00, 0xf0, 0x11, 0x00


	//----- nvinfo : EIATTR_KPARAM_INFO
	.align		4
.L_19:
        /*0028*/ 	.byte	0x04, 0x17
        /*002a*/ 	.short	(.L_21 - .L_20)
.L_20:
        /*002c*/ 	.word	0x00000000
        /*0030*/ 	.short	0x0001
        /*0032*/ 	.short	0x0008
        /*0034*/ 	.byte	0x00, 0xf0, 0x11, 0x00


	//----- nvinfo : EIATTR_KPARAM_INFO
	.align		4
.L_21:
        /*0038*/ 	.byte	0x04, 0x17
        /*003a*/ 	.short	(.L_23 - .L_22)
.L_22:
        /*003c*/ 	.word	0x00000000
        /*0040*/ 	.short	0x0000
        /*0042*/ 	.short	0x0000
        /*0044*/ 	.byte	0x00, 0xf5, 0x21, 0x00


	//----- nvinfo : EIATTR_SPARSE_MMA_MASK
	.align		4
.L_23:
        /*0048*/ 	.byte	0x03, 0x50
        /*004a*/ 	.short	0x0000


	//----- nvinfo : EIATTR_MAXREG_COUNT
	.align		4
        /*004c*/ 	.byte	0x03, 0x1b
        /*004e*/ 	.short	0x00ff


	//----- nvinfo : EIATTR_NUM_BARRIERS
	.align		4
        /*0050*/ 	.byte	0x02, 0x4c
        /*0052*/ 	.byte	0x01
	.zero		1


	//----- nvinfo : EIATTR_MERCURY_ISA_VERSION
	.align		4
        /*0054*/ 	.byte	0x03, 0x5f
        /*0056*/ 	.short	0x0101


	//----- nvinfo : EIATTR_VRC_CTA_INIT_COUNT
	.align		4
        /*0058*/ 	.byte	0x02, 0x4a
	.zero		1
	.zero		1


	//----- nvinfo : EIATTR_EXIT_INSTR_OFFSETS
	.align		4
        /*005c*/ 	.byte	0x04, 0x1c
        /*005e*/ 	.short	(.L_25 - .L_24)


	//   ....[0]....
.L_24:
        /*0060*/ 	.word	0x00001780


	//----- nvinfo : EIATTR_CRS_STACK_SIZE
	.align		4
.L_25:
        /*0064*/ 	.byte	0x04, 0x1e
        /*0066*/ 	.short	(.L_27 - .L_26)
.L_26:
        /*0068*/ 	.word	0x00000000


	//----- nvinfo : EIATTR_CBANK_PARAM_SIZE
	.align		4
.L_27:
        /*006c*/ 	.byte	0x03, 0x19
        /*006e*/ 	.short	0x0014


	//----- nvinfo : EIATTR_PARAM_CBANK
	.align		4
        /*0070*/ 	.byte	0x04, 0x0a
        /*0072*/ 	.short	(.L_29 - .L_28)
	.align		4
.L_28:
        /*0074*/ 	.word	index@(.nv.constant0._Z4fun2Pdiii)
        /*0078*/ 	.short	0x0380
        /*007a*/ 	.short	0x0014


	//----- nvinfo : EIATTR_SW_WAR
	.align		4
.L_29:
        /*007c*/ 	.byte	0x04, 0x36
        /*007e*/ 	.short	(.L_31 - .L_30)
.L_30:
        /*0080*/ 	.word	0x00000008
.L_31:


//--------------------- .nv.info._Z4fun1Pdii      --------------------------
	.section	.nv.info._Z4fun1Pdii,"",@"SHT_CUDA_INFO"
	.sectionflags	@""
	.align	4


	//----- nvinfo : EIATTR_CUDA_API_VERSION
	.align		4
        /*0000*/ 	.byte	0x04, 0x37
        /*0002*/ 	.short	(.L_33 - .L_32)
.L_32:
        /*0004*/ 	.word	0x00000082


	//----- nvinfo : EIATTR_KPARAM_INFO
	.align		4
.L_33:
        /*0008*/ 	.byte	0x04, 0x17
        /*000a*/ 	.short	(.L_35 - .L_34)
.L_34:
        /*000c*/ 	.word	0x00000000
        /*0010*/ 	.short	0x0002
        /*0012*/ 	.short	0x000c
        /*0014*/ 	.byte	0x00, 0xf0, 0x11, 0x00


	//----- nvinfo : EIATTR_KPARAM_INFO
	.align		4
.L_35:
        /*0018*/ 	.byte	0x04, 0x17
        /*001a*/ 	.short	(.L_37 - .L_36)
.L_36:
        /*001c*/ 	.word	0x00000000
        /*0020*/ 	.short	0x0001
        /*0022*/ 	.short	0x0008
        /*0024*/ 	.byte	0x00, 0xf0, 0x11, 0x00


	//----- nvinfo : EIATTR_KPARAM_INFO
	.align		4
.L_37:
        /*0028*/ 	.byte	0x04, 0x17
        /*002a*/ 	.short	(.L_39 - .L_38)
.L_38:
        /*002c*/ 	.word	0x00000000
        /*0030*/ 	.short	0x0000
        /*0032*/ 	.short	0x0000
        /*0034*/ 	.byte	0x00, 0xf5, 0x21, 0x00


	//----- nvinfo : EIATTR_SPARSE_MMA_MASK
	.align		4
.L_39:
        /*0038*/ 	.byte	0x03, 0x50
        /*003a*/ 	.short	0x0000


	//----- nvinfo : EIATTR_MAXREG_COUNT
	.align		4
        /*003c*/ 	.byte	0x03, 0x1b
        /*003e*/ 	.short	0x00ff


	//----- nvinfo : EIATTR_MERCURY_ISA_VERSION
	.align		4
        /*0040*/ 	.byte	0x03, 0x5f
        /*0042*/ 	.short	0x0101


	//----- nvinfo : EIATTR_VRC_CTA_INIT_COUNT
	.align		4
        /*0044*/ 	.byte	0x02, 0x4a
	.zero		1
	.zero		1


	//----- nvinfo : EIATTR_EXIT_INSTR_OFFSETS
	.align		4
        /*0048*/ 	.byte	0x04, 0x1c
        /*004a*/ 	.short	(.L_41 - .L_40)


	//   ....[0]....
.L_40:
        /*004c*/ 	.word	0x00000060


	//   ....[1]....
        /*0050*/ 	.word	0x000016d0


	//   ....[2]....
        /*0054*/ 	.word	0x000021d0


	//   ....[3]....
        /*0058*/ 	.word	0x00002790


	//   ....[4]....
        /*005c*/ 	.word	0x00002960


	//----- nvinfo : EIATTR_CRS_STACK_SIZE
	.align		4
.L_41:
        /*0060*/ 	.byte	0x04, 0x1e
        /*0062*/ 	.short	(.L_43 - .L_42)
.L_42:
        /*0064*/ 	.word	0x00000000


	//----- nvinfo : EIATTR_CBANK_PARAM_SIZE
	.align		4
.L_43:
        /*0068*/ 	.byte	0x03, 0x19
        /*006a*/ 	.short	0x0010


	//----- nvinfo : EIATTR_PARAM_CBANK
	.align		4
        /*006c*/ 	.byte	0x04, 0x0a
        /*006e*/ 	.short	(.L_45 - .L_44)
	.align		4
.L_44:
        /*0070*/ 	.word	index@(.nv.constant0._Z4fun1Pdii)
        /*0074*/ 	.short	0x0380
        /*0076*/ 	.short	0x0010


	//----- nvinfo : EIATTR_SW_WAR
	.align		4
.L_45:
        /*0078*/ 	.byte	0x04, 0x36
        /*007a*/ 	.short	(.L_47 - .L_46)
.L_46:
        /*007c*/ 	.word	0x00000008
.L_47:


//--------------------- .nv.callgraph             --------------------------
	.section	.nv.callgraph,"",@"SHT_CUDA_CALLGRAPH"
	.align	4
	.sectionentsize	8
	.align		4
        /*0000*/ 	.word	0x00000000
	.align		4
        /*0004*/ 	.word	0xffffffff
	.align		4
        /*0008*/ 	.word	0x00000000
	.align		4
        /*000c*/ 	.word	0xfffffffe
	.align		4
        /*0010*/ 	.word	0x00000000
	.align		4
        /*0014*/ 	.word	0xfffffffd
	.align		4
        /*0018*/ 	.word	0x00000000
	.align		4
        /*001c*/ 	.word	0xfffffffc


//--------------------- .text._Z4fun2Pdiii        --------------------------
	.section	.text._Z4fun2Pdiii,"ax",@progbits
	.align	128
        .global         _Z4fun2Pdiii
        .type           _Z4fun2Pdiii,@function
        .size           _Z4fun2Pdiii,(.L_x_60 - _Z4fun2Pdiii)
        .other          _Z4fun2Pdiii,@"STO_CUDA_ENTRY STV_DEFAULT"
_Z4fun2Pdiii:
.text._Z4fun2Pdiii:
[----:B------:R-:W-:Y:S01]  /*0000*/  LDC R1, c[0x0][0x37c] ;  /* 0x0000df00ff017b82 */ /* 0x000fe20000000800 */
[----:B------:R-:W0:Y:S07]  /*0010*/  S2R R0, SR_TID.X ;  /* 0x0000000000007919 */ /* 0x000e2e0000002100 */
[----:B------:R-:W1:Y:S01]  /*0020*/  LDC.64 R6, c[0x0][0x388] ;  /* 0x0000e200ff067b82 */ /* 0x000e620000000a00 */
[----:B------:R-:W2:Y:S01]  /*0030*/  LDCU.64 UR6, c[0x0][0x358] ;  /* 0x00006b00ff0677ac */ /* 0x000ea20008000a00 */
[----:B------:R-:W-:Y:S01]  /*0040*/  BSSY.RECONVERGENT B0, `(.L_x_0) ;  /* 0x0000081000007945 */ /* 0x000fe20003800200 */
[----:B-1----:R-:W-:-:S04]  /*0050*/  ISETP.GE.AND P0, PT, R7, R6, PT ;  /* 0x000000060700720c */ /* 0x002fc80003f06270 */
[----:B0-----:R-:W-:-:S13]  /*0060*/  ISETP.NE.OR P0, PT, R0, RZ, P0 ;  /* 0x000000ff0000720c */ /* 0x001fda0000705670 */
[----:B--2---:R-:W-:Y:S05]  /*0070*/  @P0 BRA `(.L_x_1) ;  /* 0x0000000400f40947 */ /* 0x004fea0003800000 */
[----:B------:R-:W0:Y:S01]  /*0080*/  LDC R26, c[0x0][0x38c] ;  /* 0x0000e300ff1a7b82 */ /* 0x000e220000000800 */
[----:B------:R-:W-:Y:S02]  /*0090*/  IMAD.IADD R4, R7, 0x1, -R6 ;  /* 0x0000000107047824 */ /* 0x000fe400078e0a06 */
[----:B------:R-:W-:-:S03]  /*00a0*/  IMAD.IADD R2, R6, 0x1, -R7 ;  /* 0x0000000106027824 */ /* 0x000fc600078e0a07 */
[----:B------:R-:W-:Y:S02]  /*00b0*/  ISETP.GT.U32.AND P1, PT, R4, -0x10, PT ;  /* 0xfffffff00400780c */ /* 0x000fe40003f24070 */
[----:B------:R-:W-:-:S04]  /*00c0*/  LOP3.LUT R3, R2, 0xf, RZ, 0xc0, !PT ;  /* 0x0000000f02037812 */ /* 0x000fc800078ec0ff */
[----:B------:R-:W-:-:S07]  /*00d0*/  ISETP.NE.AND P0, PT, R3, RZ, PT ;  /* 0x000000ff0300720c */ /* 0x000fce0003f05270 */
[----:B------:R-:W-:Y:S06]  /*00e0*/  @P1 BRA `(.L_x_2) ;  /* 0x0000000000d01947 */ /* 0x000fec0003800000 */
[----:B------:R-:W1:Y:S01]  /*00f0*/  S2R R5, SR_CgaCtaId ;  /* 0x0000000000057919 */ /* 0x000e620000008800 */
[----:B------:R-:W2:Y:S01]  /*0100*/  LDCU.64 UR4, c[0x0][0x380] ;  /* 0x00007000ff0477ac */ /* 0x000ea20008000a00 */
[----:B------:R-:W-:Y:S02]  /*0110*/  MOV R4, 0x400 ;  /* 0x0000040000047802 */ /* 0x000fe40000000f00 */
[----:B------:R-:W-:-:S04]  /*0120*/  LOP3.LUT R27, R2, 0xfffffff0, RZ, 0xc0, !PT ;  /* 0xfffffff0021b7812 */ /* 0x000fc800078ec0ff */
[----:B------:R-:W-:Y:S01]  /*0130*/  IADD3 R27, PT, PT, -R27, RZ, RZ ;  /* 0x000000ff1b1b7210 */ /* 0x000fe20007ffe1ff */
[----:B--2---:R-:W-:-:S04]  /*0140*/  UIADD3 UR4, UP0, UPT, UR4, 0x40, URZ ;  /* 0x0000004004047890 */ /* 0x004fc8000ff1e0ff */
[----:B------:R-:W-:Y:S01]  /*0150*/  UIADD3.X UR5, UPT, UPT, URZ, UR5, URZ, UP0, !UPT ;  /* 0x00000005ff057290 */ /* 0x000fe200087fe4ff */
[----:B-1----:R-:W-:-:S05]  /*0160*/  LEA R4, R5, R4, 0x18 ;  /* 0x0000000405047211 */ /* 0x002fca00078ec0ff */
[C---:B------:R-:W-:Y:S02]  /*0170*/  IMAD R5, R7.reuse, 0x8, R4 ;  /* 0x0000000807057824 */ /* 0x040fe400078e0204 */
[----:B------:R-:W-:Y:S02]  /*0180*/  IMAD R4, R7, R6, R7 ;  /* 0x0000000607047224 */ /* 0x000fe400078e0207 */
[----:B------:R-:W-:-:S07]  /*0190*/  VIADD R5, R5, 0x40 ;  /* 0x0000004005057836 */ /* 0x000fce0000000000 */
.L_x_3:
[----:B------:R-:W-:Y:S02]  /*01a0*/  IMAD.U32 R22, RZ, RZ, UR4 ;  /* 0x00000004ff167e24 */ /* 0x000fe4000f8e00ff */
[----:B------:R-:W-:Y:S02]  /*01b0*/  IMAD.U32 R23, RZ, RZ, UR5 ;  /* 0x00000005ff177e24 */ /* 0x000fe4000f8e00ff */
[----:B------:R-:W-:-:S05]  /*01c0*/  IMAD.WIDE R22, R4, 0x8, R22 ;  /* 0x0000000804167825 */ /* 0x000fca00078e0216 */
[----:B------:R-:W2:Y:S04]  /*01d0*/  LDG.E.64 R18, desc[UR6][R22.64+-0x40] ;  /* 0xffffc00616127981 */ /* 0x000ea8000c1e1b00 */
[----:B------:R-:W3:Y:S04]  /*01e0*/  LDG.E.64 R16, desc[UR6][R22.64+-0x38] ;  /* 0xffffc80616107981 */ /* 0x000ee8000c1e1b00 */
[----:B------:R-:W4:Y:S04]  /*01f0*/  LDG.E.64 R14, desc[UR6][R22.64+-0x30] ;  /* 0xffffd006160e7981 */ /* 0x000f28000c1e1b00 */
[----:B------:R-:W5:Y:S04]  /*0200*/  LDG.E.64 R8, desc[UR6][R22.64+-0x28] ;  /* 0xffffd80616087981 */ /* 0x000f68000c1e1b00 */
[----:B------:R-:W5:Y:S04]  /*0210*/  LDG.E.64 R24, desc[UR6][R22.64+-0x20] ;  /* 0xffffe00616187981 */ /* 0x000f68000c1e1b00 */
[----:B------:R-:W5:Y:S04]  /*0220*/  LDG.E.64 R10, desc[UR6][R22.64+-0x10] ;  /* 0xfffff006160a7981 */ /* 0x000f68000c1e1b00 */
[----:B------:R-:W5:Y:S04]  /*0230*/  LDG.E.64 R12, desc[UR6][R22.64+-0x8] ;  /* 0xfffff806160c7981 */ /* 0x000f68000c1e1b00 */
[----:B------:R-:W5:Y:S04]  /*0240*/  LDG.E.64 R28, desc[UR6][R22.64+-0x18] ;  /* 0xffffe806161c7981 */ /* 0x000f68000c1e1b00 */
[----:B------:R-:W5:Y:S04]  /*0250*/  LDG.E.64 R20, desc[UR6][R22.64] ;  /* 0x0000000616147981 */ /* 0x000f68000c1e1b00 */
[----:B--2---:R1:W-:Y:S04]  /*0260*/  STS.64 [R5+-0x40], R18 ;  /* 0xffffc01205007388 */ /* 0x0043e80000000a00 */
[----:B---3--:R2:W-:Y:S04]  /*0270*/  STS.64 [R5+-0x38], R16 ;  /* 0xffffc81005007388 */ /* 0x0085e80000000a00 */
[----:B----4-:R3:W-:Y:S04]  /*0280*/  STS.64 [R5+-0x30], R14 ;  /* 0xffffd00e05007388 */ /* 0x0107e80000000a00 */
[----:B-----5:R-:W-:Y:S04]  /*0290*/  STS.64 [R5+-0x28], R8 ;  /* 0xffffd80805007388 */ /* 0x020fe80000000a00 */
[----:B------:R-:W-:Y:S04]  /*02a0*/  STS.64 [R5+-0x20], R24 ;  /* 0xffffe01805007388 */ /* 0x000fe80000000a00 */
[----:B------:R-:W-:Y:S04]  /*02b0*/  STS.64 [R5+-0x10], R10 ;  /* 0xfffff00a05007388 */ /* 0x000fe80000000a00 */
[----:B------:R4:W-:Y:S04]  /*02c0*/  STS.64 [R5+-0x8], R12 ;  /* 0xfffff80c05007388 */ /* 0x0009e80000000a00 */
[----:B-1----:R-:W5:Y:S04]  /*02d0*/  LDG.E.64 R18, desc[UR6][R22.64+0x8] ;  /* 0x0000080616127981 */ /* 0x002f68000c1e1b00 */
[----:B--2---:R-:W2:Y:S04]  /*02e0*/  LDG.E.64 R16, desc[UR6][R22.64+0x10] ;  /* 0x0000100616107981 */ /* 0x004ea8000c1e1b00 */
[----:B---3--:R-:W3:Y:S04]  /*02f0*/  LDG.E.64 R14, desc[UR6][R22.64+0x18] ;  /* 0x00001806160e7981 */ /* 0x008ee8000c1e1b00 */
[----:B----4-:R-:W4:Y:S04]  /*0300*/  LDG.E.64 R12, desc[UR6][R22.64+0x20] ;  /* 0x00002006160c7981 */ /* 0x010f28000c1e1b00 */
[----:B------:R-:W4:Y:S04]  /*0310*/  LDG.E.64 R10, desc[UR6][R22.64+0x28] ;  /* 0x00002806160a7981 */ /* 0x000f28000c1e1b00 */
[----:B------:R-:W4:Y:S04]  /*0320*/  LDG.E.64 R8, desc[UR6][R22.64+0x30] ;  /* 0x0000300616087981 */ /* 0x000f28000c1e1b00 */
[----:B------:R-:W4:Y:S01]  /*0330*/  LDG.E.64 R24, desc[UR6][R22.64+0x38] ;  /* 0x0000380616187981 */ /* 0x000f22000c1e1b00 */
[----:B------:R-:W-:-:S04]  /*0340*/  IADD3 R27, PT, PT, R27, 0x10, RZ ;  /* 0x000000101b1b7810 */ /* 0x000fc80007ffe0ff */
[----:B------:R-:W-:Y:S01]  /*0350*/  ISETP.NE.AND P1, PT, R27, RZ, PT ;  /* 0x000000ff1b00720c */ /* 0x000fe20003f25270 */
[----:B------:R-:W-:Y:S01]  /*0360*/  STS.64 [R5+-0x18], R28 ;  /* 0xffffe81c05007388 */ /* 0x000fe20000000a00 */
[----:B0-----:R-:W-:Y:S02]  /*0370*/  VIADD R26, R26, 0x10 ;  /* 0x000000101a1a7836 */ /* 0x001fe40000000000 */
[----:B------:R-:W-:Y:S01]  /*0380*/  VIADD R4, R4, 0x10 ;  /* 0x0000001004047836 */ /* 0x000fe20000000000 */
[----:B------:R-:W-:Y:S04]  /*0390*/  STS.64 [R5], R20 ;  /* 0x0000001405007388 */ /* 0x000fe80000000a00 */
[----:B-----5:R-:W-:Y:S04]  /*03a0*/  STS.64 [R5+0x8], R18 ;  /* 0x0000081205007388 */ /* 0x020fe80000000a00 */
[----:B--2---:R-:W-:Y:S04]  /*03b0*/  STS.64 [R5+0x10], R16 ;  /* 0x0000101005007388 */ /* 0x004fe80000000a00 */
[----:B---3--:R-:W-:Y:S04]  /*03c0*/  STS.64 [R5+0x18], R14 ;  /* 0x0000180e05007388 */ /* 0x008fe80000000a00 */
[----:B----4-:R-:W-:Y:S04]  /*03d0*/  STS.64 [R5+0x20], R12 ;  /* 0x0000200c05007388 */ /* 0x010fe80000000a00 */
[----:B------:R-:W-:Y:S04]  /*03e0*/  STS.64 [R5+0x28], R10 ;  /* 0x0000280a05007388 */ /* 0x000fe80000000a00 */
[----:B------:R-:W-:Y:S04]  /*03f0*/  STS.64 [R5+0x30], R8 ;  /* 0x0000300805007388 */ /* 0x000fe80000000a00 */
[----:B------:R0:W-:Y:S02]  /*0400*/  STS.64 [R5+0x38], R24 ;  /* 0x0000381805007388 */ /* 0x0001e40000000a00 */
[----:B0-----:R-:W-:Y:S01]  /*0410*/  IADD3 R5, PT, PT, R5, 0x80, RZ ;  /* 0x0000008005057810 */ /* 0x001fe20007ffe0ff */
[----:B------:R-:W-:Y:S06]  /*0420*/  @P1 BRA `(.L_x_3) ;  /* 0xfffffffc005c1947 */ /* 0x000fec000383ffff */
.L_x_2:
[----:B------:R-:W-:Y:S05]  /*0430*/  @!P0 BRA `(.L_x_1) ;  /* 0x0000000400048947 */ /* 0x000fea0003800000 */
[----:B------:R-:W-:Y:S02]  /*0440*/  ISETP.GE.U32.AND P0, PT, R3, 0x8, PT ;  /* 0x000000080300780c */ /* 0x000fe40003f06070 */
[----:B------:R-:W-:-:S04]  /*0450*/  LOP3.LUT R24, R2, 0x7, RZ, 0xc0, !PT ;  /* 0x0000000702187812 */ /* 0x000fc800078ec0ff */
[----:B------:R-:W-:-:S07]  /*0460*/  ISETP.NE.AND P1, PT, R24, RZ, PT ;  /* 0x000000ff1800720c */ /* 0x000fce0003f25270 */
[----:B------:R-:W-:Y:S06]  /*0470*/  @!P0 BRA `(.L_x_4) ;  /* 0x0000000000608947 */ /* 0x000fec0003800000 */
[----:B------:R-:W1:Y:S01]  /*0480*/  LDC.64 R22, c[0x0][0x380] ;  /* 0x0000e000ff167b82 */ /* 0x000e620000000a00 */
[----:B0-----:R-:W-:-:S04]  /*0490*/  IMAD R3, R7, R6, R26 ;  /* 0x0000000607037224 */ /* 0x001fc800078e021a */
[----:B-1----:R-:W-:-:S05]  /*04a0*/  IMAD.WIDE R22, R3, 0x8, R22 ;  /* 0x0000000803167825 */ /* 0x002fca00078e0216 */
[----:B------:R-:W2:Y:S04]  /*04b0*/  LDG.E.64 R4, desc[UR6][R22.64] ;  /* 0x0000000616047981 */ /* 0x000ea8000c1e1b00 */
[----:B------:R-:W3:Y:S04]  /*04c0*/  LDG.E.64 R8, desc[UR6][R22.64+0x8] ;  /* 0x0000080616087981 */ /* 0x000ee8000c1e1b00 */
[----:B------:R-:W4:Y:S04]  /*04d0*/  LDG.E.64 R10, desc[UR6][R22.64+0x10] ;  /* 0x00001006160a7981 */ /* 0x000f28000c1e1b00 */
[----:B------:R-:W5:Y:S04]  /*04e0*/  LDG.E.64 R12, desc[UR6][R22.64+0x18] ;  /* 0x00001806160c7981 */ /* 0x000f68000c1e1b00 */
[----:B------:R-:W5:Y:S04]  /*04f0*/  LDG.E.64 R14, desc[UR6][R22.64+0x20] ;  /* 0x00002006160e7981 */ /* 0x000f68000c1e1b00 */
[----:B------:R-:W5:Y:S04]  /*0500*/  LDG.E.64 R16, desc[UR6][R22.64+0x28] ;  /* 0x0000280616107981 */ /* 0x000f68000c1e1b00 */
[----:B------:R-:W5:Y:S04]  /*0510*/  LDG.E.64 R18, desc[UR6][R22.64+0x30] ;  /* 0x0000300616127981 */ /* 0x000f68000c1e1b00 */
[----:B------:R-:W5:Y:S01]  /*0520*/  LDG.E.64 R20, desc[UR6][R22.64+0x38] ;  /* 0x0000380616147981 */ /* 0x000f62000c1e1b00 */
[----:B------:R-:W-:Y:S01]  /*0530*/  MOV R3, 0x400 ;  /* 0x0000040000037802 */ /* 0x000fe20000000f00 */
[----:B------:R-:W0:Y:S03]  /*0540*/  S2R R28, SR_CgaCtaId ;  /* 0x00000000001c7919 */ /* 0x000e260000008800 */
[----:B0-----:R-:W-:-:S05]  /*0550*/  LEA R3, R28, R3, 0x18 ;  /* 0x000000031c037211 */ /* 0x001fca00078ec0ff */
[C---:B------:R-:W-:Y:S02]  /*0560*/  IMAD R3, R26.reuse, 0x8, R3 ;  /* 0x000000081a037824 */ /* 0x040fe400078e0203 */
[----:B------:R-:W-:-:S03]  /*0570*/  VIADD R26, R26, 0x8 ;  /* 0x000000081a1a7836 */ /* 0x000fc60000000000 */
[----:B--2---:R1:W-:Y:S04]  /*0580*/  STS.64 [R3], R4 ;  /* 0x0000000403007388 */ /* 0x0043e80000000a00 */
[----:B---3--:R1:W-:Y:S04]  /*0590*/  STS.64 [R3+0x8], R8 ;  /* 0x0000080803007388 */ /* 0x0083e80000000a00 */
[----:B----4-:R1:W-:Y:S04]  /*05a0*/  STS.64 [R3+0x10], R10 ;  /* 0x0000100a03007388 */ /* 0x0103e80000000a00 */
[----:B-----5:R1:W-:Y:S04]  /*05b0*/  STS.64 [R3+0x18], R12 ;  /* 0x0000180c03007388 */ /* 0x0203e80000000a00 */
[----:B------:R1:W-:Y:S04]  /*05c0*/  STS.64 [R3+0x20], R14 ;  /* 0x0000200e03007388 */ /* 0x0003e80000000a00 */
[----:B------:R1:W-:Y:S04]  /*05d0*/  STS.64 [R3+0x28], R16 ;  /* 0x0000281003007388 */ /* 0x0003e80000000a00 */
[----:B------:R1:W-:Y:S04]  /*05e0*/  STS.64 [R3+0x30], R18 ;  /* 0x0000301203007388 */ /* 0x0003e80000000a00 */
[----:B------:R1:W-:Y:S02]  /*05f0*/  STS.64 [R3+0x38], R20 ;  /* 0x0000381403007388 */ /* 0x0003e40000000a00 */
.L_x_4:
[----:B------:R-:W-:Y:S05]  /*0600*/  @!P1 BRA `(.L_x_1) ;  /* 0x0000000000909947 */ /* 0x000fea0003800000 */
[----:B------:R-:W-:Y:S02]  /*0610*/  ISETP.GE.U32.AND P0, PT, R24, 0x4, PT ;  /* 0x000000041800780c */ /* 0x000fe40003f06070 */
[----:B-1----:R-:W-:-:S04]  /*0620*/  LOP3.LUT R14, R2, 0x3, RZ, 0xc0, !PT ;  /* 0x00000003020e7812 */ /* 0x002fc800078ec0ff */
        /* <DEDUP_REMOVED lines=8> */
[----:B------:R-:W5:Y:S01]  /*06b0*/  LDG.E.64 R12, desc[UR6][R2.64+0x18] ;  /* 0x00001806020c7981 */ /* 0x000f62000c1e1b00 */
[----:B------:R-:W-:Y:S01]  /*06c0*/  MOV R15, 0x400 ;  /* 0x00000400000f7802 */ /* 0x000fe20000000f00 */
[----:B------:R-:W0:Y:S03]  /*06d0*/  S2R R16, SR_CgaCtaId ;  /* 0x0000000000107919 */ /* 0x000e260000008800 */
[----:B0-----:R-:W-:-:S04]  /*06e0*/  LEA R15, R16, R15, 0x18 ;  /* 0x0000000f100f7211 */ /* 0x001fc800078ec0ff */
[C---:B------:R-:W-:Y:S01]  /*06f0*/  LEA R15, R26.reuse, R15, 0x3 ;  /* 0x0000000f1a0f7211 */ /* 0x040fe200078e18ff */
[----:B------:R-:W-:-:S04]  /*0700*/  VIADD R26, R26, 0x4 ;  /* 0x000000041a1a7836 */ /* 0x000fc80000000000 */
[----:B--2---:R1:W-:Y:S04]  /*0710*/  STS.64 [R15], R4 ;  /* 0x000000040f007388 */ /* 0x0043e80000000a00 */
[----:B---3--:R1:W-:Y:S04]  /*0720*/  STS.64 [R15+0x8], R8 ;  /* 0x000008080f007388 */ /* 0x0083e80000000a00 */
[----:B----4-:R1:W-:Y:S04]  /*0730*/  STS.64 [R15+0x10], R10 ;  /* 0x0000100a0f007388 */ /* 0x0103e80000000a00 */
[----:B-----5:R1:W-:Y:S02]  /*0740*/  STS.64 [R15+0x18], R12 ;  /* 0x0000180c0f007388 */ /* 0x0203e40000000a00 */
.L_x_5:
[----:B------:R-:W-:Y:S05]  /*0750*/  @!P1 BRA `(.L_x_1) ;  /* 0x00000000003c9947 */ /* 0x000fea0003800000 */
[----:B------:R-:W2:Y:S01]  /*0760*/  S2R R3, SR_CgaCtaId ;  /* 0x0000000000037919 */ /* 0x000ea20000008800 */
[----:B-1----:R-:W1:Y:S01]  /*0770*/  LDC.64 R4, c[0x0][0x380] ;  /* 0x0000e000ff047b82 */ /* 0x002e620000000a00 */
[----:B------:R-:W-:Y:S01]  /*0780*/  MOV R2, 0x400 ;  /* 0x0000040000027802 */ /* 0x000fe20000000f00 */
[----:B------:R-:W-:Y:S02]  /*0790*/  IMAD.MOV R14, RZ, RZ, -R14 ;  /* 0x000000ffff0e7224 */ /* 0x000fe400078e0a0e */
[----:B0-----:R-:W-:Y:S01]  /*07a0*/  IMAD R11, R7, R6, R26 ;  /* 0x00000006070b7224 */ /* 0x001fe200078e021a */
[----:B--2---:R-:W-:-:S04]  /*07b0*/  LEA R3, R3, R2, 0x18 ;  /* 0x0000000203037211 */ /* 0x004fc800078ec0ff */
[----:B------:R-:W-:-:S07]  /*07c0*/  LEA R9, R26, R3, 0x3 ;  /* 0x000000031a097211 */ /* 0x000fce00078e18ff */
.L_x_6:
[----:B-1----:R-:W-:-:S06]  /*07d0*/  IMAD.WIDE R2, R11, 0x8, R4 ;  /* 0x000000080b027825 */ /* 0x002fcc00078e0204 */
[----:B------:R-:W2:Y:S01]  /*07e0*/  LDG.E.64 R2, desc[UR6][R2.64] ;  /* 0x0000000602027981 */ /* 0x000ea2000c1e1b00 */
[----:B------:R-:W-:Y:S02]  /*07f0*/  VIADD R14, R14, 0x1 ;  /* 0x000000010e0e7836 */ /* 0x000fe40000000000 */
[----:B------:R-:W-:-:S03]  /*0800*/  VIADD R11, R11, 0x1 ;  /* 0x000000010b0b7836 */ /* 0x000fc60000000000 */
[----:B------:R-:W-:Y:S01]  /*0810*/  ISETP.NE.AND P0, PT, R14, RZ, PT ;  /* 0x000000ff0e00720c */ /* 0x000fe20003f05270 */
[----:B--2---:R0:W-:Y:S02]  /*0820*/  STS.64 [R9], R2 ;  /* 0x0000000209007388 */ /* 0x0041e40000000a00 */
[----:B0-----:R-:W-:-:S10]  /*0830*/  IADD3 R9, PT, PT, R9, 0x8, RZ ;  /* 0x0000000809097810 */ /* 0x001fd40007ffe0ff */
[----:B------:R-:W-:Y:S05]  /*0840*/  @P0 BRA `(.L_x_6) ;  /* 0xfffffffc00e00947 */ /* 0x000fea000383ffff */
.L_x_1:
[----:B------:R-:W-:Y:S05]  /*0850*/  BSYNC.RECONVERGENT B0 ;  /* 0x0000000000007941 */ /* 0x000fea0003800200 */
.L_x_0:
[----:B------:R-:W2:Y:S08]  /*0860*/  S2UR UR4, SR_CTAID.X ;  /* 0x00000000000479c3 */ /* 0x000eb00000002500 */
[----:B------:R-:W-:Y:S06]  /*0870*/  BAR.SYNC.DEFER_BLOCKING 0x0 ;  /* 0x0000000000007b1d */ /* 0x000fec0000010000 */
[----:B------:R-:W-:Y:S02]  /*0880*/  BSSY.RECONVERGENT B1, `(.L_x_7) ;  /* 0x00000ed000017945 */ /* 0x000fe40003800200 */
[----:B-1----:R-:W2:Y:S02]  /*0890*/  LDC R3, c[0x0][0x390] ;  /* 0x0000e400ff037b82 */ /* 0x002ea40000000800 */
[----:B--2---:R-:W-:-:S04]  /*08a0*/  IMAD R3, R3, UR4, R0 ;  /* 0x0000000403037c24 */ /* 0x004fc8000f8e0200 */
[-C--:B------:R-:W-:Y:S02]  /*08b0*/  IMAD R8, R3, R6.reuse, RZ ;  /* 0x0000000603087224 */ /* 0x080fe400078e02ff */
[----:B------:R-:W-:Y:S02]  /*08c0*/  IMAD R3, R7, R6, RZ ;  /* 0x0000000607037224 */ /* 0x000fe400078e02ff */
[C---:B------:R-:W-:Y:S02]  /*08d0*/  IMAD.IADD R0, R8.reuse, 0x1, R7 ;  /* 0x0000000108007824 */ /* 0x040fe400078e0207 */
[----:B------:R-:W-:-:S03]  /*08e0*/  IMAD.IADD R9, R8, 0x1, R6 ;  /* 0x0000000108097824 */ /* 0x000fc600078e0206 */
[----:B------:R-:W-:-:S04]  /*08f0*/  IADD3 R2, PT, PT, R0, 0x1, RZ ;  /* 0x0000000100027810 */ /* 0x000fc80007ffe0ff */
[----:B------:R-:W-:-:S04]  /*0900*/  ISETP.GE.AND P0, PT, R2, R9, PT ;  /* 0x000000090200720c */ /* 0x000fc80003f06270 */
[----:B------:R-:W-:-:S13]  /*0910*/  ISETP.LE.OR P0, PT, R8, R3, P0 ;  /* 0x000000030800720c */ /* 0x000fda0000703670 */
[----:B------:R-:W-:Y:S05]  /*0920*/  @P0 BRA `(.L_x_8) ;  /* 0x0000000c00880947 */ /* 0x000fea0003800000 */
[----:B------:R-:W-:Y:S01]  /*0930*/  LOP3.LUT R3, RZ, R7, RZ, 0x33, !PT ;  /* 0x00000007ff037212 */ /* 0x000fe200078e33ff */
[----:B------:R-:W1:Y:S01]  /*0940*/  LDC.64 R4, c[0x0][0x380] ;  /* 0x0000e000ff047b82 */ /* 0x000e620000000a00 */
[----:B------:R-:W-:Y:S01]  /*0950*/  IMAD.MOV.U32 R19, RZ, RZ, R0 ;  /* 0x000000ffff137224 */ /* 0x000fe200078e0000 */
[----:B------:R-:W-:Y:S02]  /*0960*/  MOV R0, R2 ;  /* 0x0000000200007202 */ /* 0x000fe40000000f00 */
[----:B------:R-:W-:-:S05]  /*0970*/  IMAD.IADD R3, R3, 0x1, R6 ;  /* 0x0000000103037824 */ /* 0x000fca00078e0206 */
[----:B------:R-:W-:Y:S01]  /*0980*/  LOP3.LUT P0, R10, R3, 0x3, RZ, 0xc0, !PT ;  /* 0x00000003030a7812 */ /* 0x000fe2000780c0ff */
[----:B-1----:R-:W-:-:S12]  /*0990*/  IMAD.WIDE R2, R19, 0x8, R4 ;  /* 0x0000000813027825 */ /* 0x002fd800078e0204 */
[----:B------:R-:W-:Y:S05]  /*09a0*/  @!P0 BRA `(.L_x_9) ;  /* 0x00000000004c8947 */ /* 0x000fea0003800000 */
[----:B------:R-:W1:Y:S01]  /*09b0*/  S2R R12, SR_CgaCtaId ;  /* 0x00000000000c7919 */ /* 0x000e620000008800 */
[----:B------:R-:W-:Y:S01]  /*09c0*/  MOV R11, 0x400 ;  /* 0x00000400000b7802 */ /* 0x000fe20000000f00 */
[----:B------:R-:W-:-:S03]  /*09d0*/  IMAD.MOV R20, RZ, RZ, -R10 ;  /* 0x000000ffff147224 */ /* 0x000fc600078e0a0a */
[----:B-1----:R-:W-:-:S05]  /*09e0*/  LEA R12, R12, R11, 0x18 ;  /* 0x0000000b0c0c7211 */ /* 0x002fca00078ec0ff */
[----:B------:R-:W-:-:S05]  /*09f0*/  IMAD R12, R7, 0x8, R12 ;  /* 0x00000008070c7824 */ /* 0x000fca00078e020c */
[----:B------:R-:W-:-:S07]  /*0a00*/  IADD3 R18, PT, PT, R12, 0x8, RZ ;  /* 0x000000080c127810 */ /* 0x000fce0007ffe0ff */
.L_x_10:
[----:B-1----:R-:W-:Y:S01]  /*0a10*/  IMAD.WIDE R10, R0, 0x8, R4 ;  /* 0x00000008000a7825 */ /* 0x002fe200078e0204 */
[----:B------:R-:W2:Y:S04]  /*0a20*/  LDG.E.64 R12, desc[UR6][R2.64] ;  /* 0x00000006020c7981 */ /* 0x000ea8000c1e1b00 */
[----:B------:R-:W2:Y:S01]  /*0a30*/  LDG.E.64 R16, desc[UR6][R10.64] ;  /* 0x000000060a107981 */ /* 0x000ea2000c1e1b00 */
[----:B------:R-:W-:Y:S01]  /*0a40*/  VIADD R20, R20, 0x1 ;  /* 0x0000000114147836 */ /* 0x000fe20000000000 */
[----:B------:R-:W-:Y:S01]  /*0a50*/  IADD3 R0, PT, PT, R0, 0x1, RZ ;  /* 0x0000000100007810 */ /* 0x000fe20007ffe0ff */
[----:B------:R-:W-:Y:S01]  /*0a60*/  VIADD R19, R19, 0x1 ;  /* 0x0000000113137836 */ /* 0x000fe20000000000 */
[----:B------:R1:W2:Y:S02]  /*0a70*/  LDS.64 R14, [R18] ;  /* 0x00000000120e7984 */ /* 0x0002a40000000a00 */
[----:B------:R-:W-:Y:S01]  /*0a80*/  ISETP.NE.AND P0, PT, R20, RZ, PT ;  /* 0x000000ff1400720c */ /* 0x000fe20003f05270 */
[----:B-1----:R-:W-:Y:S01]  /*0a90*/  VIADD R18, R18, 0x8 ;  /* 0x0000000812127836 */ /* 0x002fe20000000000 */
[----:B--2---:R-:W-:-:S07]  /*0aa0*/  DFMA R12, -R12, R14, R16 ;  /* 0x0000000e0c0c722b */ /* 0x004fce0000000110 */
[----:B------:R1:W-:Y:S04]  /*0ab0*/  STG.E.64 desc[UR6][R10.64], R12 ;  /* 0x0000000c0a007986 */ /* 0x0003e8000c101b06 */
[----:B------:R-:W-:Y:S05]  /*0ac0*/  @P0 BRA `(.L_x_10) ;  /* 0xfffffffc00d00947 */ /* 0x000fea000383ffff */
[----:B------:R-:W-:-:S07]  /*0ad0*/  VIADD R0, R19, 0x1 ;  /* 0x0000000113007836 */ /* 0x000fce0000000000 */
.L_x_9:
[----:B------:R-:W-:-:S04]  /*0ae0*/  IADD3 R6, PT, PT, -R7, -0x2, R6 ;  /* 0xfffffffe07067810 */ /* 0x000fc80007ffe106 */
[----:B------:R-:W-:-:S13]  /*0af0*/  ISETP.GE.U32.AND P0, PT, R6, 0x3, PT ;  /* 0x000000030600780c */ /* 0x000fda0003f06070 */
[----:B------:R-:W-:Y:S05]  /*0b00*/  @!P0 BRA `(.L_x_8) ;  /* 0x0000000c00108947 */ /* 0x000fea0003800000 */
[----:B------:R-:W2:Y:S01]  /*0b10*/  S2R R7, SR_CgaCtaId ;  /* 0x0000000000077919 */ /* 0x000ea20000008800 */
[----:B------:R-:W3:Y:S01]  /*0b20*/  LDCU.64 UR4, c[0x0][0x380] ;  /* 0x00007000ff0477ac */ /* 0x000ee20008000a00 */
[----:B------:R-:W-:Y:S01]  /*0b30*/  IADD3 R6, PT, PT, -R9, R0, RZ ;  /* 0x0000000009067210 */ /* 0x000fe20007ffe1ff */
[----:B------:R-:W-:Y:S01]  /*0b40*/  IMAD.SHL.U32 R5, R8, 0x8, RZ ;  /* 0x0000000808057824 */ /* 0x000fe200078e00ff */
[----:B------:R-:W-:Y:S01]  /*0b50*/  MOV R4, 0x400 ;  /* 0x0000040000047802 */ /* 0x000fe20000000f00 */
[----:B------:R-:W-:Y:S01]  /*0b60*/  BSSY.RELIABLE B0, `(.L_x_11) ;  /* 0x00000a4000007945 */ /* 0x000fe20003800100 */
[----:B------:R-:W-:Y:S01]  /*0b70*/  ISETP.GE.AND P0, PT, R6, RZ, PT ;  /* 0x000000ff0600720c */ /* 0x000fe20003f06270 */
[----:B---3--:R-:W-:-:S04]  /*0b80*/  UIADD3 UR4, UP0, UPT, UR4, 0x10, URZ ;  /* 0x0000001004047890 */ /* 0x008fc8000ff1e0ff */
[----:B------:R-:W-:Y:S01]  /*0b90*/  UIADD3.X UR5, UPT, UPT, URZ, UR5, URZ, UP0, !UPT ;  /* 0x00000005ff057290 */ /* 0x000fe200087fe4ff */
[----:B--2---:R-:W-:Y:S01]  /*0ba0*/  LEA R8, R7, R4, 0x18 ;  /* 0x0000000407087211 */ /* 0x004fe200078ec0ff */
[----:B------:R-:W-:Y:S01]  /*0bb0*/  IMAD R7, R0, 0x8, -R5 ;  /* 0x0000000800077824 */ /* 0x000fe200078e0a05 */
[----:B------:R-:W-:-:S03]  /*0bc0*/  MOV R4, UR4 ;  /* 0x0000000400047c02 */ /* 0x000fc60008000f00 */
[----:B------:R-:W-:Y:S01]  /*0bd0*/  IMAD.U32 R5, RZ, RZ, UR5 ;  /* 0x00000005ff057e24 */ /* 0x000fe2000f8e00ff */
[----:B------:R-:W-:Y:S01]  /*0be0*/  IADD3 R7, PT, PT, R7, 0x10, R8 ;  /* 0x0000001007077810 */ /* 0x000fe20007ffe008 */
[----:B------:R-:W-:Y:S06]  /*0bf0*/  @P0 BRA `(.L_x_12) ;  /* 0x0000000800680947 */ /* 0x000fec0003800000 */
[----:B------:R-:W-:Y:S01]  /*0c00*/  IMAD.MOV R8, RZ, RZ, -R6 ;  /* 0x000000ffff087224 */ /* 0x000fe200078e0a06 */
[----:B------:R-:W-:Y:S01]  /*0c10*/  BSSY.RECONVERGENT B2, `(.L_x_13) ;  /* 0x0000061000027945 */ /* 0x000fe20003800200 */
[----:B------:R-:W-:-:S03]  /*0c20*/  PLOP3.LUT P0, PT, PT, PT, PT, 0x80, 0x8 ;  /* 0x000000000008781c */ /* 0x000fc60003f0f070 */
[----:B------:R-:W-:-:S13]  /*0c30*/  ISETP.GT.AND P1, PT, R8, 0xc, PT ;  /* 0x0000000c0800780c */ /* 0x000fda0003f24270 */
[----:B------:R-:W-:Y:S05]  /*0c40*/  @!P1 BRA `(.L_x_14) ;  /* 0x0000000400749947 */ /* 0x000fea0003800000 */
[----:B------:R-:W-:-:S13]  /*0c50*/  PLOP3.LUT P0, PT, PT, PT, PT, 0x8, 0x80 ;  /* 0x000000000080781c */ /* 0x000fda0003f0e170 */
.L_x_15:
[----:B----4-:R-:W-:Y:S01]  /*0c60*/  IMAD.WIDE R8, R0, 0x8, R4 ;  /* 0x0000000800087825 */ /* 0x010fe200078e0204 */
[----:B-1----:R-:W2:Y:S04]  /*0c70*/  LDG.E.64 R10, desc[UR6][R2.64] ;  /* 0x00000006020a7981 */ /* 0x002ea8000c1e1b00 */
[----:B------:R-:W2:Y:S04]  /*0c80*/  LDG.E.64 R14, desc[UR6][R8.64+-0x10] ;  /* 0xfffff006080e7981 */ /* 0x000ea8000c1e1b00 */
[----:B------:R-:W2:Y:S04]  /*0c90*/  LDS.64 R12, [R7+-0x10] ;  /* 0xfffff000070c7984 */ /* 0x000ea80000000a00 */
[----:B------:R-:W3:Y:S04]  /*0ca0*/  LDG.E.64 R16, desc[UR6][R8.64+-0x8] ;  /* 0xfffff80608107981 */ /* 0x000ee8000c1e1b00 */
[----:B------:R-:W4:Y:S01]  /*0cb0*/  LDG.E.64 R18, desc[UR6][R8.64] ;  /* 0x0000000608127981 */ /* 0x000f22000c1e1b00 */
[----:B--2---:R-:W-:-:S03]  /*0cc0*/  DFMA R10, -R10, R12, R14 ;  /* 0x0000000c0a0a722b */ /* 0x004fc6000000010e */
[----:B------:R-:W3:Y:S04]  /*0cd0*/  LDS.64 R14, [R7+-0x8] ;  /* 0xfffff800070e7984 */ /* 0x000ee80000000a00 */
[----:B------:R-:W-:Y:S04]  /*0ce0*/  STG.E.64 desc[UR6][R8.64+-0x10], R10 ;  /* 0xfffff00a08007986 */ /* 0x000fe8000c101b06 */
[----:B------:R-:W3:Y:S02]  /*0cf0*/  LDG.E.64 R12, desc[UR6][R2.64] ;  /* 0x00000006020c7981 */ /* 0x000ee4000c1e1b00 */
[----:B---3--:R-:W-:-:S02]  /*0d00*/  DFMA R12, -R12, R14, R16 ;  /* 0x0000000e0c0c722b */ /* 0x008fc40000000110 */
[----:B------:R-:W4:Y:S05]  /*0d10*/  LDS.64 R16, [R7] ;  /* 0x0000000007107984 */ /* 0x000f2a0000000a00 */
[----:B------:R-:W-:Y:S04]  /*0d20*/  STG.E.64 desc[UR6][R8.64+-0x8], R12 ;  /* 0xfffff80c08007986 */ /* 0x000fe8000c101b06 */
[----:B------:R-:W4:Y:S02]  /*0d30*/  LDG.E.64 R14, desc[UR6][R2.64] ;  /* 0x00000006020e7981 */ /* 0x000f24000c1e1b00 */
[----:B----4-:R-:W-:-:S02]  /*0d40*/  DFMA R14, -R14, R16, R18 ;  /* 0x000000100e0e722b */ /* 0x010fc40000000112 */
[----:B------:R-:W2:Y:S04]  /*0d50*/  LDG.E.64 R18, desc[UR6][R8.64+0x8] ;  /* 0x0000080608127981 */ /* 0x000ea8000c1e1b00 */
[----:B------:R-:W2:Y:S04]  /*0d60*/  LDS.64 R16, [R7+0x8] ;  /* 0x0000080007107984 */ /* 0x000ea80000000a00 */
[----:B------:R-:W-:Y:S04]  /*0d70*/  STG.E.64 desc[UR6][R8.64], R14 ;  /* 0x0000000e08007986 */ /* 0x000fe8000c101b06 */
[----:B------:R-:W2:Y:S01]  /*0d80*/  LDG.E.64 R10, desc[UR6][R2.64] ;  /* 0x00000006020a7981 */ /* 0x000ea2000c1e1b00 */
[----:B------:R-:W-:Y:S01]  /*0d90*/  IADD3 R21, PT, PT, R0, 0x4, RZ ;  /* 0x0000000400157810 */ /* 0x000fe20007ffe0ff */
[----:B--2---:R-:W-:-:S04]  /*0da0*/  DFMA R16, -R10, R16, R18 ;  /* 0x000000100a10722b */ /* 0x004fc80000000112 */
[----:B------:R-:W-:Y:S01]  /*0db0*/  IMAD.WIDE R10, R21, 0x8, R4 ;  /* 0x00000008150a7825 */ /* 0x000fe200078e0204 */
[----:B------:R-:W1:Y:S04]  /*0dc0*/  LDS.64 R18, [R7+0x10] ;  /* 0x0000100007127984 */ /* 0x000e680000000a00 */
[----:B------:R-:W-:Y:S04]  /*0dd0*/  STG.E.64 desc[UR6][R8.64+0x8], R16 ;  /* 0x0000081008007986 */ /* 0x000fe8000c101b06 */
[----:B------:R-:W1:Y:S04]  /*0de0*/  LDG.E.64 R12, desc[UR6][R2.64] ;  /* 0x00000006020c7981 */ /* 0x000e68000c1e1b00 */
[----:B------:R-:W1:Y:S04]  /*0df0*/  LDG.E.64 R20, desc[UR6][R10.64+-0x10] ;  /* 0xfffff0060a147981 */ /* 0x000e68000c1e1b00 */
[----:B------:R-:W-:Y:S01]  /*0e00*/  LDS.64 R16, [R7+0x20] ;  /* 0x0000200007107984 */ /* 0x000fe20000000a00 */
[----:B-1----:R-:W-:-:S03]  /*0e10*/  DFMA R12, -R12, R18, R20 ;  /* 0x000000120c0c722b */ /* 0x002fc60000000114 */
[----:B------:R-:W2:Y:S04]  /*0e20*/  LDG.E.64 R20, desc[UR6][R10.64+-0x8] ;  /* 0xfffff8060a147981 */ /* 0x000ea8000c1e1b00 */
[----:B------:R-:W2:Y:S04]  /*0e30*/  LDS.64 R18, [R7+0x18] ;  /* 0x0000180007127984 */ /* 0x000ea80000000a00 */
[----:B------:R-:W-:Y:S04]  /*0e40*/  STG.E.64 desc[UR6][R10.64+-0x10], R12 ;  /* 0xfffff00c0a007986 */ /* 0x000fe8000c101b06 */
[----:B------:R-:W2:Y:S04]  /*0e50*/  LDG.E.64 R14, desc[UR6][R2.64] ;  /* 0x00000006020e7981 */ /* 0x000ea8000c1e1b00 */
[----:B------:R-:W1:Y:S01]  /*0e60*/  LDS.64 R12, [R7+0x28] ;  /* 0x00002800070c7984 */ /* 0x000e620000000a00 */
[----:B--2---:R-:W-:-:S03]  /*0e70*/  DFMA R14, -R14, R18, R20 ;  /* 0x000000120e0e722b */ /* 0x004fc60000000114 */
[----:B------:R-:W2:Y:S04]  /*0e80*/  LDG.E.64 R18, desc[UR6][R10.64] ;  /* 0x000000060a127981 */ /* 0x000ea8000c1e1b00 */
[----:B------:R3:W-:Y:S04]  /*0e90*/  STG.E.64 desc[UR6][R10.64+-0x8], R14 ;  /* 0xfffff80e0a007986 */ /* 0x0007e8000c101b06 */
[----:B------:R-:W2:Y:S02]  /*0ea0*/  LDG.E.64 R8, desc[UR6][R2.64] ;  /* 0x0000000602087981 */ /* 0x000ea4000c1e1b00 */
[----:B--2---:R-:W-:-:S02]  /*0eb0*/  DFMA R16, -R8, R16, R18 ;  /* 0x000000100810722b */ /* 0x004fc40000000112 */
[----:B------:R-:W1:Y:S05]  /*0ec0*/  LDG.E.64 R18, desc[UR6][R10.64+0x8] ;  /* 0x000008060a127981 */ /* 0x000e6a000c1e1b00 */
[----:B------:R-:W-:Y:S04]  /*0ed0*/  STG.E.64 desc[UR6][R10.64], R16 ;  /* 0x000000100a007986 */ /* 0x000fe8000c101b06 */
[----:B------:R-:W1:Y:S01]  /*0ee0*/  LDG.E.64 R8, desc[UR6][R2.64] ;  /* 0x0000000602087981 */ /* 0x000e62000c1e1b00 */
[----:B------:R-:W-:Y:S01]  /*0ef0*/  VIADD R21, R0, 0x8 ;  /* 0x0000000800157836 */ /* 0x000fe20000000000 */
[----:B-1----:R-:W-:-:S03]  /*0f00*/  DFMA R12, -R8, R12, R18 ;  /* 0x0000000c080c722b */ /* 0x002fc60000000112 */
[----:B------:R-:W-:Y:S01]  /*0f10*/  IMAD.WIDE R8, R21, 0x8, R4 ;  /* 0x0000000815087825 */ /* 0x000fe200078e0204 */
[----:B------:R-:W1:Y:S04]  /*0f20*/  LDS.64 R18, [R7+0x30] ;  /* 0x0000300007127984 */ /* 0x000e680000000a00 */
[----:B------:R-:W-:Y:S04]  /*0f30*/  STG.E.64 desc[UR6][R10.64+0x8], R12 ;  /* 0x0000080c0a007986 */ /* 0x000fe8000c101b06 */
[----:B---3--:R-:W1:Y:S04]  /*0f40*/  LDG.E.64 R14, desc[UR6][R2.64] ;  /* 0x00000006020e7981 */ /* 0x008e68000c1e1b00 */
        /* <DEDUP_REMOVED lines=29> */
[----:B------:R1:W3:Y:S01]  /*1120*/  LDS.64 R16, [R7+0x68] ;  /* 0x0000680007107984 */ /* 0x0002e20000000a00 */
[----:B--2---:R-:W-:-:S03]  /*1130*/  DFMA R12, -R12, R18, R20 ;  /* 0x000000120c0c722b */ /* 0x004fc60000000114 */
[----:B------:R-:W2:Y:S04]  /*1140*/  LDG.E.64 R18, desc[UR6][R10.64] ;  /* 0x000000060a127981 */ /* 0x000ea8000c1e1b00 */
[----:B------:R4:W-:Y:S04]  /*1150*/  STG.E.64 desc[UR6][R10.64+-0x8], R12 ;  /* 0xfffff80c0a007986 */ /* 0x0009e8000c101b06 */
[----:B------:R-:W2:Y:S02]  /*1160*/  LDG.E.64 R8, desc[UR6][R2.64] ;  /* 0x0000000602087981 */ /* 0x000ea4000c1e1b00 */
[----:B--2---:R-:W-:-:S02]  /*1170*/  DFMA R8, -R8, R14, R18 ;  /* 0x0000000e0808722b */ /* 0x004fc40000000112 */
[----:B------:R-:W3:Y:S05]  /*1180*/  LDG.E.64 R18, desc[UR6][R10.64+0x8] ;  /* 0x000008060a127981 */ /* 0x000eea000c1e1b00 */
[----:B------:R4:W-:Y:S04]  /*1190*/  STG.E.64 desc[UR6][R10.64], R8 ;  /* 0x000000080a007986 */ /* 0x0009e8000c101b06 */
[----:B------:R-:W3:Y:S01]  /*11a0*/  LDG.E.64 R14, desc[UR6][R2.64] ;  /* 0x00000006020e7981 */ /* 0x000ee2000c1e1b00 */
[----:B------:R-:W-:-:S04]  /*11b0*/  IADD3 R6, PT, PT, R6, 0x10, RZ ;  /* 0x0000001006067810 */ /* 0x000fc80007ffe0ff */
[----:B------:R-:W-:Y:S01]  /*11c0*/  ISETP.GE.AND P1, PT, R6, -0xc, PT ;  /* 0xfffffff40600780c */ /* 0x000fe20003f26270 */
[----:B------:R-:W-:Y:S02]  /*11d0*/  VIADD R0, R0, 0x10 ;  /* 0x0000001000007836 */ /* 0x000fe40000000000 */
[----:B-1----:R-:W-:Y:S01]  /*11e0*/  VIADD R7, R7, 0x80 ;  /* 0x0000008007077836 */ /* 0x002fe20000000000 */
[----:B---3--:R-:W-:-:S07]  /*11f0*/  DFMA R14, -R14, R16, R18 ;  /* 0x000000100e0e722b */ /* 0x008fce0000000112 */
[----:B------:R4:W-:Y:S02]  /*1200*/  STG.E.64 desc[UR6][R10.64+0x8], R14 ;  /* 0x0000080e0a007986 */ /* 0x0009e4000c101b06 */
[----:B------:R-:W-:Y:S05]  /*1210*/  @!P1 BRA `(.L_x_15) ;  /* 0xfffffff800909947 */ /* 0x000fea000383ffff */
.L_x_14:
[----:B------:R-:W-:Y:S05]  /*1220*/  BSYNC.RECONVERGENT B2 ;  /* 0x0000000000027941 */ /* 0x000fea0003800200 */
.L_x_13:
[----:B----4-:R-:W-:Y:S01]  /*1230*/  IADD3 R8, PT, PT, -R6, RZ, RZ ;  /* 0x000000ff06087210 */ /* 0x010fe20007ffe1ff */
[----:B------:R-:W-:Y:S03]  /*1240*/  BSSY.RECONVERGENT B2, `(.L_x_16) ;  /* 0x0000032000027945 */ /* 0x000fe60003800200 */
[----:B------:R-:W-:-:S13]  /*1250*/  ISETP.GT.AND P1, PT, R8, 0x4, PT ;  /* 0x000000040800780c */ /* 0x000fda0003f24270 */
[----:B------:R-:W-:Y:S05]  /*1260*/  @!P1 BRA `(.L_x_17) ;  /* 0x0000000000bc9947 */ /* 0x000fea0003800000 */
[----:B------:R-:W-:Y:S01]  /*1270*/  IMAD.WIDE R8, R0, 0x8, R4 ;  /* 0x0000000800087825 */ /* 0x000fe200078e0204 */
        /* <DEDUP_REMOVED lines=18> */
[----:B------:R-:W-:Y:S01]  /*13a0*/  VIADD R21, R0, 0x4 ;  /* 0x0000000400157836 */ /* 0x000fe20000000000 */
[----:B--2---:R-:W-:-:S03]  /*13b0*/  DFMA R16, -R10, R16, R18 ;  /* 0x000000100a10722b */ /* 0x004fc60000000112 */
        /* <DEDUP_REMOVED lines=9> */
[----:B------:R1:W-:Y:S04]  /*1450*/  STG.E.64 desc[UR6][R10.64+-0x10], R12 ;  /* 0xfffff00c0a007986 */ /* 0x0003e8000c101b06 */
[----:B------:R-:W2:Y:S02]  /*1460*/  LDG.E.64 R14, desc[UR6][R2.64] ;  /* 0x00000006020e7981 */ /* 0x000ea4000c1e1b00 */
[----:B--2---:R-:W-:-:S02]  /*1470*/  DFMA R14, -R14, R18, R20 ;  /* 0x000000120e0e722b */ /* 0x004fc40000000114 */
[----:B------:R-:W2:Y:S05]  /*1480*/  LDG.E.64 R18, desc[UR6][R10.64] ;  /* 0x000000060a127981 */ /* 0x000eaa000c1e1b00 */
[----:B------:R-:W-:Y:S04]  /*1490*/  STG.E.64 desc[UR6][R10.64+-0x8], R14 ;  /* 0xfffff80e0a007986 */ /* 0x000fe8000c101b06 */
[----:B------:R-:W2:Y:S02]  /*14a0*/  LDG.E.64 R8, desc[UR6][R2.64] ;  /* 0x0000000602087981 */ /* 0x000ea4000c1e1b00 */
[----:B--2---:R-:W-:-:S02]  /*14b0*/  DFMA R8, -R8, R16, R18 ;  /* 0x000000100808722b */ /* 0x004fc40000000112 */
[----:B------:R-:W2:Y:S04]  /*14c0*/  LDG.E.64 R18, desc[UR6][R10.64+0x8] ;  /* 0x000008060a127981 */ /* 0x000ea8000c1e1b00 */
[----:B------:R3:W2:Y:S04]  /*14d0*/  LDS.64 R16, [R7+0x28] ;  /* 0x0000280007107984 */ /* 0x0006a80000000a00 */
[----:B------:R4:W-:Y:S04]  /*14e0*/  STG.E.64 desc[UR6][R10.64], R8 ;  /* 0x000000080a007986 */ /* 0x0009e8000c101b06 */
[----:B-1----:R-:W2:Y:S01]  /*14f0*/  LDG.E.64 R12, desc[UR6][R2.64] ;  /* 0x00000006020c7981 */ /* 0x002ea2000c1e1b00 */
[----:B------:R-:W-:Y:S01]  /*1500*/  PLOP3.LUT P0, PT, PT, PT, PT, 0x8, 0x80 ;  /* 0x000000000080781c */ /* 0x000fe20003f0e170 */
[----:B------:R-:W-:Y:S01]  /*1510*/  VIADD R6, R6, 0x8 ;  /* 0x0000000806067836 */ /* 0x000fe20000000000 */
[----:B------:R-:W-:Y:S01]  /*1520*/  IADD3 R0, PT, PT, R0, 0x8, RZ ;  /* 0x0000000800007810 */ /* 0x000fe20007ffe0ff */
[----:B---3--:R-:W-:Y:S01]  /*1530*/  VIADD R7, R7, 0x40 ;  /* 0x0000004007077836 */ /* 0x008fe20000000000 */
[----:B--2---:R-:W-:-:S07]  /*1540*/  DFMA R12, -R12, R16, R18 ;  /* 0x000000100c0c722b */ /* 0x004fce0000000112 */
[----:B------:R4:W-:Y:S04]  /*1550*/  STG.E.64 desc[UR6][R10.64+0x8], R12 ;  /* 0x0000080c0a007986 */ /* 0x0009e8000c101b06 */
.L_x_17:
[----:B------:R-:W-:Y:S05]  /*1560*/  BSYNC.RECONVERGENT B2 ;  /* 0x0000000000027941 */ /* 0x000fea0003800200 */
.L_x_16:
[----:B------:R-:W-:-:S13]  /*1570*/  ISETP.NE.OR P0, PT, R6, RZ, P0 ;  /* 0x000000ff0600720c */ /* 0x000fda0000705670 */
[----:B------:R-:W-:Y:S05]  /*1580*/  @!P0 BREAK.RELIABLE B0 ;  /* 0x0000000000008942 */ /* 0x000fea0003800100 */
[----:B------:R-:W-:Y:S05]  /*1590*/  @!P0 BRA `(.L_x_8) ;  /* 0x00000000006c8947 */ /* 0x000fea0003800000 */
.L_x_12:
[----:B------:R-:W-:Y:S05]  /*15a0*/  BSYNC.RELIABLE B0 ;  /* 0x0000000000007941 */ /* 0x000fea0003800100 */
.L_x_11:
[----:B---34-:R-:W-:Y:S01]  /*15b0*/  IMAD.WIDE R8, R0, 0x8, R4 ;  /* 0x0000000800087825 */ /* 0x018fe200078e0204 */
        /* <DEDUP_REMOVED lines=15> */
[----:B------:R1:W2:Y:S04]  /*16b0*/  LDS.64 R16, [R7+0x8] ;  /* 0x0000080007107984 */ /* 0x0002a80000000a00 */
[----:B------:R3:W-:Y:S04]  /*16c0*/  STG.E.64 desc[UR6][R8.64], R14 ;  /* 0x0000000e08007986 */ /* 0x0007e8000c101b06 */
[----:B------:R-:W2:Y:S01]  /*16d0*/  LDG.E.64 R10, desc[UR6][R2.64] ;  /* 0x00000006020a7981 */ /* 0x000ea2000c1e1b00 */
[----:B------:R-:W-:-:S05]  /*16e0*/  VIADD R6, R6, 0x4 ;  /* 0x0000000406067836 */ /* 0x000fca0000000000 */
[----:B------:R-:W-:Y:S01]  /*16f0*/  ISETP.NE.AND P0, PT, R6, RZ, PT ;  /* 0x000000ff0600720c */ /* 0x000fe20003f05270 */
[----:B-1----:R-:W-:Y:S01]  /*1700*/  VIADD R7, R7, 0x20 ;  /* 0x0000002007077836 */ /* 0x002fe20000000000 */
[----:B------:R-:W-:Y:S01]  /*1710*/  IADD3 R0, PT, PT, R0, 0x4, RZ ;  /* 0x0000000400007810 */ /* 0x000fe20007ffe0ff */
[----:B--2---:R-:W-:-:S07]  /*1720*/  DFMA R10, -R10, R16, R18 ;  /* 0x000000100a0a722b */ /* 0x004fce0000000112 */
[----:B------:R3:W-:Y:S03]  /*1730*/  STG.E.64 desc[UR6][R8.64+0x8], R10 ;  /* 0x0000080a08007986 */ /* 0x0007e6000c101b06 */
[----:B------:R-:W-:Y:S05]  /*1740*/  @P0 BRA `(.L_x_11) ;  /* 0xfffffffc00980947 */ /* 0x000fea000383ffff */
.L_x_8:
[----:B------:R-:W-:Y:S05]  /*1750*/  BSYNC.RECONVERGENT B1 ;  /* 0x0000000000017941 */ /* 0x000fea0003800200 */
.L_x_7:
[----:B------:R-:W-:Y:S05]  /*1760*/  WARPSYNC.ALL ;  /* 0x0000000000007948 */ /* 0x000fea0003800000 */
[----:B------:R-:W-:Y:S06]  /*1770*/  BAR.SYNC.DEFER_BLOCKING 0x0 ;  /* 0x0000000000007b1d */ /* 0x000fec0000010000 */
[----:B------:R-:W-:Y:S05]  /*1780*/  EXIT ;  /* 0x000000000000794d */ /* 0x000fea0003800000 */
.L_x_18:
[----:B------:R-:W-:-:S00]  /*1790*/  BRA `(.L_x_18) ;  /* 0xfffffffc00fc7947 */ /* 0x000fc0000383ffff */
[----:B------:R-:W-:-:S00]  /*17a0*/  NOP ;  /* 0x0000000000007918 */ /* 0x000fc00000000000 */
        /* <DEDUP_REMOVED lines=13> */
.L_x_60:


//--------------------- .text._Z4fun1Pdii         --------------------------
	.section	.text._Z4fun1Pdii,"ax",@progbits
	.align	128
        .global         _Z4fun1Pdii
        .type           _Z4fun1Pdii,@function
        .size           _Z4fun1Pdii,(.L_x_59 - _Z4fun1Pdii)
        .other          _Z4fun1Pdii,@"STO_CUDA_ENTRY STV_DEFAULT"
_Z4fun1Pdii:
.text._Z4fun1Pdii:
[----:B------:R-:W-:Y:S08]  /*0000*/  LDC R1, c[0x0][0x37c] ;  /* 0x0000df00ff017b82 */ /* 0x000ff00000000800 */
[----:B------:R-:W0:Y:S02]  /*0010*/  LDC.64 R2, c[0x0][0x388] ;  /* 0x0000e200ff027b82 */ /* 0x000e240000000a00 */
[----:B0-----:R-:W-:-:S02]  /*0020*/  IMAD R8, R3, R2, R3 ;  /* 0x0000000203087224 */ /* 0x001fc400078e0203 */
[----:B------:R-:W-:Y:S02]  /*0030*/  IMAD R3, R3, R2, R2 ;  /* 0x0000000203037224 */ /* 0x000fe400078e0202 */
[----:B------:R-:W-:-:S05]  /*0040*/  VIADD R0, R8, 0x1 ;  /* 0x0000000108007836 */ /* 0x000fca0000000000 */
[----:B------:R-:W-:-:S13]  /*0050*/  ISETP.GE.AND P0, PT, R0, R3, PT ;  /* 0x000000030000720c */ /* 0x000fda0003f06270 */
[----:B------:R-:W-:Y:S05]  /*0060*/  @P0 EXIT ;  /* 0x000000000000094d */ /* 0x000fea0003800000 */
[----:B------:R-:W0:Y:S01]  /*0070*/  LDC.64 R10, c[0x0][0x380] ;  /* 0x0000e000ff0a7b82 */ /* 0x000e220000000a00 */
[----:B------:R-:W-:Y:S01]  /*0080*/  IADD3 R2, PT, PT, R3, -0x2, -R8 ;  /* 0xfffffffe03027810 */ /* 0x000fe20007ffe808 */
[----:B------:R-:W1:Y:S01]  /*0090*/  LDCU.64 UR4, c[0x0][0x358] ;  /* 0x00006b00ff0477ac */ /* 0x000e620008000a00 */
[----:B------:R-:W-:Y:S02]  /*00a0*/  LOP3.LUT R6, RZ, R8, RZ, 0x33, !PT ;  /* 0x00000008ff067212 */ /* 0x000fe400078e33ff */
[----:B------:R-:W-:-:S03]  /*00b0*/  ISETP.GE.U32.AND P0, PT, R2, 0xf, PT ;  /* 0x0000000f0200780c */ /* 0x000fc60003f06070 */
[----:B------:R-:W-:-:S05]  /*00c0*/  IMAD.IADD R6, R3, 0x1, R6 ;  /* 0x0000000103067824 */ /* 0x000fca00078e0206 */
[----:B------:R-:W-:Y:S01]  /*00d0*/  LOP3.LUT R9, R6, 0xf, RZ, 0xc0, !PT ;  /* 0x0000000f06097812 */ /* 0x000fe200078ec0ff */
[----:B0-----:R-:W-:-:S04]  /*00e0*/  IMAD.WIDE R10, R8, 0x8, R10 ;  /* 0x00000008080a7825 */ /* 0x001fc800078e020a */
[----:B-1----:R-:W-:Y:S05]  /*00f0*/  @!P0 BRA `(.L_x_19) ;  /* 0x0000001400708947 */ /* 0x002fea0003800000 */
[----:B------:R-:W0:Y:S01]  /*0100*/  LDC.64 R12, c[0x0][0x380] ;  /* 0x0000e000ff0c7b82 */ /* 0x000e220000000a00 */
[----:B------:R-:W-:-:S05]  /*0110*/  LOP3.LUT R30, R6, 0xfffffff0, RZ, 0xc0, !PT ;  /* 0xfffffff0061e7812 */ /* 0x000fca00078ec0ff */
[----:B------:R-:W-:Y:S01]  /*0120*/  IMAD.MOV R30, RZ, RZ, -R30 ;  /* 0x000000ffff1e7224 */ /* 0x000fe200078e0a1e */
[----:B0-----:R-:W-:-:S05]  /*0130*/  IADD3 R12, P0, PT, R12, 0x40, RZ ;  /* 0x000000400c0c7810 */ /* 0x001fca0007f1e0ff */
[----:B------:R-:W-:-:S08]  /*0140*/  IMAD.X R13, RZ, RZ, R13, P0 ;  /* 0x000000ffff0d7224 */ /* 0x000fd000000e060d */
.L_x_36:
[----:B------:R-:W2:Y:S01]  /*0150*/  LDG.E.64 R18, desc[UR4][R10.64] ;  /* 0x000000040a127981 */ /* 0x000ea2000c1e1b00 */
[----:B0-----:R-:W-:-:S05]  /*0160*/  IMAD.WIDE R14, R0, 0x8, R12 ;  /* 0x00000008000e7825 */ /* 0x001fca00078e020c */
[----:B------:R-:W3:Y:S01]  /*0170*/  LDG.E.64 R20, desc[UR4][R14.64+-0x40] ;  /* 0xffffc0040e147981 */ /* 0x000ee2000c1e1b00 */
[----:B------:R-:W-:Y:S02]  /*0180*/  IMAD.MOV.U32 R2, RZ, RZ, 0x1 ;  /* 0x00000001ff027424 */ /* 0x000fe400078e00ff */
[----:B------:R-:W-:-:S05]  /*0190*/  VIADD R30, R30, 0x10 ;  /* 0x000000101e1e7836 */ /* 0x000fca0000000000 */
[----:B------:R-:W-:Y:S01]  /*01a0*/  ISETP.NE.AND P1, PT, R30, RZ, PT ;  /* 0x000000ff1e00720c */ /* 0x000fe20003f25270 */
[----:B--2---:R-:W0:Y:S01]  /*01b0*/  MUFU.RCP64H R3, R19 ;  /* 0x0000001300037308 */ /* 0x004e220000001800 */
[----:B---3--:R-:W-:Y:S01]  /*01c0*/  FSETP.GEU.AND P2, PT, |R21|, 6.5827683646048100446e-37, PT ;  /* 0x036000001500780b */ /* 0x008fe20003f4e200 */
[----:B0-----:R-:W-:-:S08]  /*01d0*/  DFMA R4, -R18, R2, 1 ;  /* 0x3ff000001204742b */ /* 0x001fd00000000102 */
[----:B------:R-:W-:-:S08]  /*01e0*/  DFMA R4, R4, R4, R4 ;  /* 0x000000040404722b */ /* 0x000fd00000000004 */
[----:B------:R-:W-:-:S08]  /*01f0*/  DFMA R4, R2, R4, R2 ;  /* 0x000000040204722b */ /* 0x000fd00000000002 */
[----:B------:R-:W-:-:S08]  /*0200*/  DFMA R2, -R18, R4, 1 ;  /* 0x3ff000001202742b */ /* 0x000fd00000000104 */
[----:B------:R-:W-:-:S08]  /*0210*/  DFMA R2, R4, R2, R4 ;  /* 0x000000020402722b */ /* 0x000fd00000000004 */
[----:B------:R-:W-:-:S08]  /*0220*/  DMUL R4, R20, R2 ;  /* 0x0000000214047228 */ /* 0x000fd00000000000 */
[----:B------:R-:W-:-:S08]  /*0230*/  DFMA R16, -R18, R4, R20 ;  /* 0x000000041210722b */ /* 0x000fd00000000114 */
[----:B------:R-:W-:-:S10]  /*0240*/  DFMA R2, R2, R16, R4 ;  /* 0x000000100202722b */ /* 0x000fd40000000004 */
[----:B------:R-:W-:-:S05]  /*0250*/  FFMA R4, RZ, R19, R3 ;  /* 0x00000013ff047223 */ /* 0x000fca0000000003 */
[----:B------:R-:W-:-:S13]  /*0260*/  FSETP.GT.AND P0, PT, |R4|, 1.469367938527859385e-39, PT ;  /* 0x001000000400780b */ /* 0x000fda0003f04200 */
[----:B------:R-:W-:Y:S05]  /*0270*/  @P0 BRA P2, `(.L_x_20) ;  /* 0x0000000000100947 */ /* 0x000fea0001000000 */
[----:B------:R-:W-:-:S07]  /*0280*/  MOV R2, 0x2a0 ;  /* 0x000002a000027802 */ /* 0x000fce0000000f00 */
[----:B------:R-:W-:Y:S05]  /*0290*/  CALL.REL.NOINC `($__internal_0_$__cuda_sm20_div_rn_f64_full) ;  /* 0x0000002400b47944 */ /* 0x000fea0003c00000 */
[----:B------:R-:W-:Y:S02]  /*02a0*/  IMAD.MOV.U32 R2, RZ, RZ, R4 ;  /* 0x000000ffff027224 */ /* 0x000fe400078e0004 */
[----:B------:R-:W-:-:S07]  /*02b0*/  IMAD.MOV.U32 R3, RZ, RZ, R5 ;  /* 0x000000ffff037224 */ /* 0x000fce00078e0005 */
.L_x_20:
[----:B------:R0:W-:Y:S04]  /*02c0*/  STG.E.64 desc[UR4][R14.64+-0x40], R2 ;  /* 0xffffc0020e007986 */ /* 0x0001e8000c101b04 */
[----:B------:R-:W2:Y:S04]  /*02d0*/  LDG.E.64 R18, desc[UR4][R10.64] ;  /* 0x000000040a127981 */ /* 0x000ea8000c1e1b00 */
[----:B------:R-:W3:Y:S01]  /*02e0*/  LDG.E.64 R20, desc[UR4][R14.64+-0x38] ;  /* 0xffffc8040e147981 */ /* 0x000ee2000c1e1b00 */
[----:B------:R-:W-:Y:S01]  /*02f0*/  IMAD.MOV.U32 R4, RZ, RZ, 0x1 ;  /* 0x00000001ff047424 */ /* 0x000fe200078e00ff */
[----:B--2---:R-:W1:Y:S01]  /*0300*/  MUFU.RCP64H R5, R19 ;  /* 0x0000001300057308 */ /* 0x004e620000001800 */
[----:B---3--:R-:W-:-:S04]  /*0310*/  FSETP.GEU.AND P2, PT, |R21|, 6.5827683646048100446e-37, PT ;  /* 0x036000001500780b */ /* 0x008fc80003f4e200 */
[----:B-1----:R-:W-:-:S08]  /*0320*/  DFMA R16, -R18, R4, 1 ;  /* 0x3ff000001210742b */ /* 0x002fd00000000104 */
[----:B------:R-:W-:-:S08]  /*0330*/  DFMA R16, R16, R16, R16 ;  /* 0x000000101010722b */ /* 0x000fd00000000010 */
[----:B------:R-:W-:-:S08]  /*0340*/  DFMA R16, R4, R16, R4 ;  /* 0x000000100410722b */ /* 0x000fd00000000004 */
[----:B------:R-:W-:-:S08]  /*0350*/  DFMA R4, -R18, R16, 1 ;  /* 0x3ff000001204742b */ /* 0x000fd00000000110 */
[----:B------:R-:W-:-:S08]  /*0360*/  DFMA R4, R16, R4, R16 ;  /* 0x000000041004722b */ /* 0x000fd00000000010 */
[----:B------:R-:W-:-:S08]  /*0370*/  DMUL R16, R20, R4 ;  /* 0x0000000414107228 */ /* 0x000fd00000000000 */
[----:B0-----:R-:W-:-:S08]  /*0380*/  DFMA R2, -R18, R16, R20 ;  /* 0x000000101202722b */ /* 0x001fd00000000114 */
        /* <DEDUP_REMOVED lines=8> */
.L_x_21:
        /* <DEDUP_REMOVED lines=19> */
[----:B------:R-:W-:Y:S01]  /*0540*/  IMAD.MOV.U32 R2, RZ, RZ, R4 ;  /* 0x000000ffff027224 */ /* 0x000fe200078e0004 */
[----:B------:R-:W-:-:S07]  /*0550*/  MOV R3, R5 ;  /* 0x0000000500037202 */ /* 0x000fce0000000f00 */
.L_x_22:
        /* <DEDUP_REMOVED lines=21> */
.L_x_23:
        /* <DEDUP_REMOVED lines=21> */
.L_x_24:
        /* <DEDUP_REMOVED lines=21> */
.L_x_25:
        /* <DEDUP_REMOVED lines=21> */
.L_x_26:
[----:B------:R0:W-:Y:S04]  /*0aa0*/  STG.E.64 desc[UR4][R14.64+-0x10], R2 ;  /* 0xfffff0020e007986 */ /* 0x0001e8000c101b04 */
[----:B------:R-:W2:Y:S04]  /*0ab0*/  LDG.E.64 R18, desc[UR4][R10.64] ;  /* 0x000000040a127981 */ /* 0x000ea8000c1e1b00 */
[----:B------:R-:W3:Y:S01]  /*0ac0*/  LDG.E.64 R20, desc[UR4][R14.64+-0x8] ;  /* 0xfffff8040e147981 */ /* 0x000ee2000c1e1b00 */
[----:B------:R-:W-:Y:S01]  /*0ad0*/  MOV R4, 0x1 ;  /* 0x0000000100047802 */ /* 0x000fe20000000f00 */
        /* <DEDUP_REMOVED lines=17> */
.L_x_27:
        /* <DEDUP_REMOVED lines=21> */
.L_x_28:
        /* <DEDUP_REMOVED lines=21> */
.L_x_29:
        /* <DEDUP_REMOVED lines=21> */
.L_x_30:
        /* <DEDUP_REMOVED lines=19> */
[----:B------:R-:W-:Y:S01]  /*1110*/  MOV R2, R4 ;  /* 0x0000000400027202 */ /* 0x000fe20000000f00 */
[----:B------:R-:W-:-:S07]  /*1120*/  IMAD.MOV.U32 R3, RZ, RZ, R5 ;  /* 0x000000ffff037224 */ /* 0x000fce00078e0005 */
.L_x_31:
        /* <DEDUP_REMOVED lines=21> */
.L_x_32:
        /* <DEDUP_REMOVED lines=21> */
.L_x_33:
        /* <DEDUP_REMOVED lines=21> */
.L_x_34:
        /* <DEDUP_REMOVED lines=21> */
.L_x_35:
[----:B------:R0:W-:Y:S01]  /*1670*/  STG.E.64 desc[UR4][R14.64+0x38], R2 ;  /* 0x000038020e007986 */ /* 0x0001e2000c101b04 */
[----:B------:R-:W-:Y:S02]  /*1680*/  VIADD R0, R0, 0x10 ;  /* 0x0000001000007836 */ /* 0x000fe40000000000 */
[----:B------:R-:W-:Y:S01]  /*1690*/  VIADD R8, R8, 0x10 ;  /* 0x0000001008087836 */ /* 0x000fe20000000000 */
[----:B------:R-:W-:Y:S06]  /*16a0*/  @P1 BRA `(.L_x_36) ;  /* 0xffffffe800a81947 */ /* 0x000fec000383ffff */
[----:B------:R-:W-:-:S07]  /*16b0*/  VIADD R0, R8, 0x1 ;  /* 0x0000000108007836 */ /* 0x000fce0000000000 */
.L_x_19:
[----:B------:R-:W-:-:S13]  /*16c0*/  ISETP.NE.AND P0, PT, R9, RZ, PT ;  /* 0x000000ff0900720c */ /* 0x000fda0003f05270 */
[----:B------:R-:W-:Y:S05]  /*16d0*/  @!P0 EXIT ;  /* 0x000000000000894d */ /* 0x000fea0003800000 */
[----:B------:R-:W-:Y:S02]  /*16e0*/  ISETP.GE.U32.AND P0, PT, R9, 0x8, PT ;  /* 0x000000080900780c */ /* 0x000fe40003f06070 */
[----:B------:R-:W-:-:S11]  /*16f0*/  LOP3.LUT R12, R6, 0x7, RZ, 0xc0, !PT ;  /* 0x00000007060c7812 */ /* 0x000fd600078ec0ff */
[----:B------:R-:W-:Y:S05]  /*1700*/  @!P0 BRA `(.L_x_37) ;  /* 0x0000000800ac8947 */ /* 0x000fea0003800000 */
[----:B------:R-:W2:Y:S01]  /*1710*/  LDG.E.64 R18, desc[UR4][R10.64] ;  /* 0x000000040a127981 */ /* 0x000ea2000c1e1b00 */
[----:B------:R-:W1:Y:S02]  /*1720*/  LDC.64 R8, c[0x0][0x380] ;  /* 0x0000e000ff087b82 */ /* 0x000e640000000a00 */
[----:B-1----:R-:W-:-:S05]  /*1730*/  IMAD.WIDE R8, R0, 0x8, R8 ;  /* 0x0000000800087825 */ /* 0x002fca00078e0208 */
[----:B------:R-:W3:Y:S01]  /*1740*/  LDG.E.64 R20, desc[UR4][R8.64] ;  /* 0x0000000408147981 */ /* 0x000ee2000c1e1b00 */
[----:B0-----:R-:W-:Y:S01]  /*1750*/  IMAD.MOV.U32 R2, RZ, RZ, 0x1 ;  /* 0x00000001ff027424 */ /* 0x001fe200078e00ff */
[----:B--2---:R-:W0:Y:S05]  /*1760*/  MUFU.RCP64H R3, R19 ;  /* 0x0000001300037308 */ /* 0x004e2a0000001800 */
[----:B0-----:R-:W-:-:S08]  /*1770*/  DFMA R4, -R18, R2, 1 ;  /* 0x3ff000001204742b */ /* 0x001fd00000000102 */
[----:B------:R-:W-:Y:S01]  /*1780*/  DFMA R4, R4, R4, R4 ;  /* 0x000000040404722b */ /* 0x000fe20000000004 */
[----:B---3--:R-:W-:-:S07]  /*1790*/  FSETP.GEU.AND P1, PT, |R21|, 6.5827683646048100446e-37, PT ;  /* 0x036000001500780b */ /* 0x008fce0003f2e200 */
        /* <DEDUP_REMOVED lines=13> */
.L_x_38:
        /* <DEDUP_REMOVED lines=21> */
.L_x_39:
        /* <DEDUP_REMOVED lines=21> */
.L_x_40:
        /* <DEDUP_REMOVED lines=21> */
.L_x_41:
        /* <DEDUP_REMOVED lines=21> */
.L_x_42:
        /* <DEDUP_REMOVED lines=21> */
.L_x_43:
        /* <DEDUP_REMOVED lines=21> */
.L_x_44:
        /* <DEDUP_REMOVED lines=21> */
.L_x_45:
[----:B------:R1:W-:Y:S01]  /*21a0*/  STG.E.64 desc[UR4][R8.64+0x38], R2 ;  /* 0x0000380208007986 */ /* 0x0003e2000c101b04 */
[----:B------:R-:W-:-:S07]  /*21b0*/  VIADD R0, R0, 0x8 ;  /* 0x0000000800007836 */ /* 0x000fce0000000000 */
.L_x_37:
[----:B------:R-:W-:-:S13]  /*21c0*/  ISETP.NE.AND P0, PT, R12, RZ, PT ;  /* 0x000000ff0c00720c */ /* 0x000fda0003f05270 */
[----:B------:R-:W-:Y:S05]  /*21d0*/  @!P0 EXIT ;  /* 0x000000000000894d */ /* 0x000fea0003800000 */
[----:B------:R-:W-:Y:S02]  /*21e0*/  ISETP.GE.U32.AND P0, PT, R12, 0x4, PT ;  /* 0x000000040c00780c */ /* 0x000fe40003f06070 */
[----:B------:R-:W-:-:S11]  /*21f0*/  LOP3.LUT R6, R6, 0x3, RZ, 0xc0, !PT ;  /* 0x0000000306067812 */ /* 0x000fd600078ec0ff */
[----:B------:R-:W-:Y:S05]  /*2200*/  @!P0 BRA `(.L_x_46) ;  /* 0x00000004005c8947 */ /* 0x000fea0003800000 */
[----:B------:R-:W2:Y:S01]  /*2210*/  LDG.E.64 R18, desc[UR4][R10.64] ;  /* 0x000000040a127981 */ /* 0x000ea2000c1e1b00 */
[----:B-1----:R-:W1:Y:S02]  /*2220*/  LDC.64 R8, c[0x0][0x380] ;  /* 0x0000e000ff087b82 */ /* 0x002e640000000a00 */
        /* <DEDUP_REMOVED lines=20> */
.L_x_47:
        /* <DEDUP_REMOVED lines=21> */
.L_x_48:
        /* <DEDUP_REMOVED lines=21> */
.L_x_49:
        /* <DEDUP_REMOVED lines=21> */
.L_x_50:
[----:B------:R2:W-:Y:S01]  /*2760*/  STG.E.64 desc[UR4][R8.64+0x18], R2 ;  /* 0x0000180208007986 */ /* 0x0005e2000c101b04 */
[----:B------:R-:W-:-:S07]  /*2770*/  VIADD R0, R0, 0x4 ;  /* 0x0000000400007836 */ /* 0x000fce0000000000 */
.L_x_46:
[----:B------:R-:W-:-:S13]  /*2780*/  ISETP.NE.AND P0, PT, R6, RZ, PT ;  /* 0x000000ff0600720c */ /* 0x000fda0003f05270 */
[----:B------:R-:W-:Y:S05]  /*2790*/  @!P0 EXIT ;  /* 0x000000000000894d */ /* 0x000fea0003800000 */
[----:B-12---:R-:W1:Y:S01]  /*27a0*/  LDC.64 R8, c[0x0][0x380] ;  /* 0x0000e000ff087b82 */ /* 0x006e620000000a00 */
[----:B------:R-:W-:-:S07]  /*27b0*/  IMAD.MOV R6, RZ, RZ, -R6 ;  /* 0x000000ffff067224 */ /* 0x000fce00078e0a06 */
.L_x_52:
[----:B--2---:R-:W2:Y:S01]  /*27c0*/  LDG.E.64 R18, desc[UR4][R10.64] ;  /* 0x000000040a127981 */ /* 0x004ea2000c1e1b00 */
[----:B-1----:R-:W-:-:S05]  /*27d0*/  IMAD.WIDE R12, R0, 0x8, R8 ;  /* 0x00000008000c7825 */ /* 0x002fca00078e0208 */
[----:B------:R-:W3:Y:S01]  /*27e0*/  LDG.E.64 R20, desc[UR4][R12.64] ;  /* 0x000000040c147981 */ /* 0x000ee2000c1e1b00 */
[----:B0-----:R-:W-:Y:S02]  /*27f0*/  IMAD.MOV.U32 R2, RZ, RZ, 0x1 ;  /* 0x00000001ff027424 */ /* 0x001fe400078e00ff */
        /* <DEDUP_REMOVED lines=19> */
.L_x_51:
[----:B------:R2:W-:Y:S01]  /*2930*/  STG.E.64 desc[UR4][R12.64], R2 ;  /* 0x000000020c007986 */ /* 0x0005e2000c101b04 */
[----:B------:R-:W-:Y:S01]  /*2940*/  IADD3 R0, PT, PT, R0, 0x1, RZ ;  /* 0x0000000100007810 */ /* 0x000fe20007ffe0ff */
[----:B------:R-:W-:Y:S06]  /*2950*/  @P1 BRA `(.L_x_52) ;  /* 0xfffffffc00981947 */ /* 0x000fec000383ffff */
[----:B------:R-:W-:Y:S05]  /*2960*/  EXIT ;  /* 0x000000000000794d */ /* 0x000fea0003800000 */
        .weak           $__internal_0_$__cuda_sm20_div_rn_f64_full
        .type           $__internal_0_$__cuda_sm20_div_rn_f64_full,@function
        .size           $__internal_0_$__cuda_sm20_div_rn_f64_full,(.L_x_59 - $__internal_0_$__cuda_sm20_div_rn_f64_full)
$__internal_0_$__cuda_sm20_div_rn_f64_full:
[C---:B------:R-:W-:Y:S01]  /*2970*/  FSETP.GEU.AND P0, PT, |R19|.reuse, 1.469367938527859385e-39, PT ;  /* 0x001000001300780b */ /* 0x040fe20003f0e200 */
[----:B------:R-:W-:Y:S01]  /*2980*/  IMAD.MOV.U32 R4, RZ, RZ, 0x1 ;  /* 0x00000001ff047424 */ /* 0x000fe200078e00ff */
[C---:B------:R-:W-:Y:S02]  /*2990*/  LOP3.LUT R16, R19.reuse, 0x800fffff, RZ, 0xc0, !PT ;  /* 0x800fffff13107812 */ /* 0x040fe400078ec0ff */
[----:B------:R-:W-:Y:S02]  /*29a0*/  LOP3.LUT R3, R19, 0x7ff00000, RZ, 0xc0, !PT ;  /* 0x7ff0000013037812 */ /* 0x000fe400078ec0ff */
[----:B------:R-:W-:Y:S01]  /*29b0*/  LOP3.LUT R17, R16, 0x3ff00000, RZ, 0xfc, !PT ;  /* 0x3ff0000010117812 */ /* 0x000fe200078efcff */
[----:B------:R-:W-:-:S06]  /*29c0*/  IMAD.MOV.U32 R16, RZ, RZ, R18 ;  /* 0x000000ffff107224 */ /* 0x000fcc00078e0012 */
[----:B------:R-:W-:-:S06]  /*29d0*/  @!P0 DMUL R16, R18, 8.98846567431157953865e+307 ;  /* 0x7fe0000012108828 */ /* 0x000fcc0000000000 */
[----:B------:R-:W0:Y:S02]  /*29e0*/  MUFU.RCP64H R5, R17 ;  /* 0x0000001100057308 */ /* 0x000e240000001800 */
[----:B0-----:R-:W-:-:S08]  /*29f0*/  DFMA R24, R4, -R16, 1 ;  /* 0x3ff000000418742b */ /* 0x001fd00000000810 */
[----:B------:R-:W-:-:S08]  /*2a00*/  DFMA R24, R24, R24, R24 ;  /* 0x000000181818722b */ /* 0x000fd00000000018 */
[----:B------:R-:W-:Y:S01]  /*2a10*/  DFMA R24, R4, R24, R4 ;  /* 0x000000180418722b */ /* 0x000fe20000000004 */
[----:B------:R-:W-:Y:S01]  /*2a20*/  LOP3.LUT R4, R21, 0x7ff00000, RZ, 0xc0, !PT ;  /* 0x7ff0000015047812 */ /* 0x000fe200078ec0ff */
[----:B------:R-:W-:-:S03]  /*2a30*/  IMAD.MOV.U32 R5, RZ, RZ, 0x1ca00000 ;  /* 0x1ca00000ff057424 */ /* 0x000fc600078e00ff */
[----:B------:R-:W-:-:S03]  /*2a40*/  ISETP.GE.U32.AND P2, PT, R4, R3, PT ;  /* 0x000000030400720c */ /* 0x000fc60003f46070 */
[----:B------:R-:W-:Y:S01]  /*2a50*/  DFMA R22, R24, -R16, 1 ;  /* 0x3ff000001816742b */ /* 0x000fe20000000810 */
[----:B------:R-:W-:Y:S02]  /*2a60*/  SEL R7, R5, 0x63400000, !P2 ;  /* 0x6340000005077807 */ /* 0x000fe40005000000 */
[----:B------:R-:W-:-:S05]  /*2a70*/  FSETP.GEU.AND P2, PT, |R21|, 1.469367938527859385e-39, PT ;  /* 0x001000001500780b */ /* 0x000fca0003f4e200 */
[----:B------:R-:W-:Y:S01]  /*2a80*/  DFMA R22, R24, R22, R24 ;  /* 0x000000161816722b */ /* 0x000fe20000000018 */
[----:B------:R-:W-:Y:S01]  /*2a90*/  LOP3.LUT R25, R7, 0x800fffff, R21, 0xf8, !PT ;  /* 0x800fffff07197812 */ /* 0x000fe200078ef815 */
[----:B------:R-:W-:Y:S02]  /*2aa0*/  IMAD.MOV.U32 R7, RZ, RZ, R4 ;  /* 0x000000ffff077224 */ /* 0x000fe400078e0004 */
[----:B------:R-:W-:-:S04]  /*2ab0*/  IMAD.MOV.U32 R24, RZ, RZ, R20 ;  /* 0x000000ffff187224 */ /* 0x000fc800078e0014 */
[----:B------:R-:W-:Y:S05]  /*2ac0*/  @P2 BRA `(.L_x_53) ;  /* 0x0000000000202947 */ /* 0x000fea0003800000 */
[----:B------:R-:W-:Y:S01]  /*2ad0*/  LOP3.LUT R7, R19, 0x7ff00000, RZ, 0xc0, !PT ;  /* 0x7ff0000013077812 */ /* 0x000fe200078ec0ff */
[----:B------:R-:W-:-:S03]  /*2ae0*/  IMAD.MOV.U32 R26, RZ, RZ, RZ ;  /* 0x000000ffff1a7224 */ /* 0x000fc600078e00ff */
[----:B------:R-:W-:-:S04]  /*2af0*/  ISETP.GE.U32.AND P2, PT, R4, R7, PT ;  /* 0x000000070400720c */ /* 0x000fc80003f46070 */
[----:B------:R-:W-:-:S04]  /*2b00*/  SEL R7, R5, 0x63400000, !P2 ;  /* 0x6340000005077807 */ /* 0x000fc80005000000 */
[----:B------:R-:W-:-:S04]  /*2b10*/  LOP3.LUT R7, R7, 0x80000000, R21, 0xf8, !PT ;  /* 0x8000000007077812 */ /* 0x000fc800078ef815 */
[----:B------:R-:W-:-:S06]  /*2b20*/  LOP3.LUT R27, R7, 0x100000, RZ, 0xfc, !PT ;  /* 0x00100000071b7812 */ /* 0x000fcc00078efcff */
[----:B------:R-:W-:-:S10]  /*2b30*/  DFMA R24, R24, 2, -R26 ;  /* 0x400000001818782b */ /* 0x000fd4000000081a */
[----:B------:R-:W-:-:S07]  /*2b40*/  LOP3.LUT R7, R25, 0x7ff00000, RZ, 0xc0, !PT ;  /* 0x7ff0000019077812 */ /* 0x000fce00078ec0ff */
.L_x_53:
[----:B------:R-:W-:Y:S01]  /*2b50*/  DMUL R26, R22, R24 ;  /* 0x00000018161a7228 */ /* 0x000fe20000000000 */
[----:B------:R-:W-:-:S07]  /*2b60*/  @!P0 LOP3.LUT R3, R17, 0x7ff00000, RZ, 0xc0, !PT ;  /* 0x7ff0000011038812 */ /* 0x000fce00078ec0ff */
[----:B------:R-:W-:-:S08]  /*2b70*/  DFMA R28, R26, -R16, R24 ;  /* 0x800000101a1c722b */ /* 0x000fd00000000018 */
[----:B------:R-:W-:Y:S01]  /*2b80*/  DFMA R28, R22, R28, R26 ;  /* 0x0000001c161c722b */ /* 0x000fe2000000001a */
[----:B------:R-:W-:-:S05]  /*2b90*/  VIADD R22, R7, 0xffffffff ;  /* 0xffffffff07167836 */ /* 0x000fca0000000000 */
[----:B------:R-:W-:Y:S01]  /*2ba0*/  ISETP.GT.U32.AND P0, PT, R22, 0x7feffffe, PT ;  /* 0x7feffffe1600780c */ /* 0x000fe20003f04070 */
[----:B------:R-:W-:-:S05]  /*2bb0*/  VIADD R22, R3, 0xffffffff ;  /* 0xffffffff03167836 */ /* 0x000fca0000000000 */
[----:B------:R-:W-:-:S13]  /*2bc0*/  ISETP.GT.U32.OR P0, PT, R22, 0x7feffffe, P0 ;  /* 0x7feffffe1600780c */ /* 0x000fda0000704470 */
[----:B------:R-:W-:Y:S05]  /*2bd0*/  @P0 BRA `(.L_x_54) ;  /* 0x00000000006c0947 */ /* 0x000fea0003800000 */
[----:B------:R-:W-:Y:S01]  /*2be0*/  LOP3.LUT R7, R19, 0x7ff00000, RZ, 0xc0, !PT ;  /* 0x7ff0000013077812 */ /* 0x000fe200078ec0ff */
[----:B------:R-:W-:-:S03]  /*2bf0*/  IMAD.MOV.U32 R20, RZ, RZ, RZ ;  /* 0x000000ffff147224 */ /* 0x000fc600078e00ff */
[CC--:B------:R-:W-:Y:S02]  /*2c00*/  VIADDMNMX R3, R4.reuse, -R7.reuse, 0xb9600000, !PT ;  /* 0xb960000004037446 */ /* 0x0c0fe40007800907 */
[----:B------:R-:W-:Y:S02]  /*2c10*/  ISETP.GE.U32.AND P0, PT, R4, R7, PT ;  /* 0x000000070400720c */ /* 0x000fe40003f06070 */
[----:B------:R-:W-:Y:S02]  /*2c20*/  VIMNMX R3, PT, PT, R3, 0x46a00000, PT ;  /* 0x46a0000003037848 */ /* 0x000fe40003fe0100 */
[----:B------:R-:W-:-:S05]  /*2c30*/  SEL R4, R5, 0x63400000, !P0 ;  /* 0x6340000005047807 */ /* 0x000fca0004000000 */
[----:B------:R-:W-:-:S04]  /*2c40*/  IMAD.IADD R3, R3, 0x1, -R4 ;  /* 0x0000000103037824 */ /* 0x000fc800078e0a04 */
[----:B------:R-:W-:-:S06]  /*2c50*/  VIADD R21, R3, 0x7fe00000 ;  /* 0x7fe0000003157836 */ /* 0x000fcc0000000000 */
[----:B------:R-:W-:-:S10]  /*2c60*/  DMUL R4, R28, R20 ;  /* 0x000000141c047228 */ /* 0x000fd40000000000 */
[----:B------:R-:W-:-:S13]  /*2c70*/  FSETP.GTU.AND P0, PT, |R5|, 1.469367938527859385e-39, PT ;  /* 0x001000000500780b */ /* 0x000fda0003f0c200 */
[----:B------:R-:W-:Y:S05]  /*2c80*/  @P0 BRA `(.L_x_55) ;  /* 0x0000000000940947 */ /* 0x000fea0003800000 */
[----:B------:R-:W-:Y:S01]  /*2c90*/  DFMA R16, R28, -R16, R24 ;  /* 0x800000101c10722b */ /* 0x000fe20000000018 */
[----:B------:R-:W-:-:S09]  /*2ca0*/  MOV R20, RZ ;  /* 0x000000ff00147202 */ /* 0x000fd20000000f00 */
[C---:B------:R-:W-:Y:S02]  /*2cb0*/  FSETP.NEU.AND P0, PT, R17.reuse, RZ, PT ;  /* 0x000000ff1100720b */ /* 0x040fe40003f0d000 */
[----:B------:R-:W-:-:S04]  /*2cc0*/  LOP3.LUT R19, R17, 0x80000000, R19, 0x48, !PT ;  /* 0x8000000011137812 */ /* 0x000fc800078e4813 */
[----:B------:R-:W-:-:S07]  /*2cd0*/  LOP3.LUT R21, R19, R21, RZ, 0xfc, !PT ;  /* 0x0000001513157212 */ /* 0x000fce00078efcff */
[----:B------:R-:W-:Y:S05]  /*2ce0*/  @!P0 BRA `(.L_x_55) ;  /* 0x00000000007c8947 */ /* 0x000fea0003800000 */
[----:B------:R-:W-:Y:S01]  /*2cf0*/  IMAD.MOV R17, RZ, RZ, -R3 ;  /* 0x000000ffff117224 */ /* 0x000fe200078e0a03 */
[----:B------:R-:W-:Y:S01]  /*2d00*/  DMUL.RP R20, R28, R20 ;  /* 0x000000141c147228 */ /* 0x000fe20000008000 */
[----:B------:R-:W-:Y:S01]  /*2d10*/  IMAD.MOV.U32 R16, RZ, RZ, RZ ;  /* 0x000000ffff107224 */ /* 0x000fe200078e00ff */
[----:B------:R-:W-:-:S05]  /*2d20*/  IADD3 R3, PT, PT, -R3, -0x43300000, RZ ;  /* 0xbcd0000003037810 */ /* 0x000fca0007ffe1ff */
[----:B------:R-:W-:-:S03]  /*2d30*/  DFMA R16, R4, -R16, R28 ;  /* 0x800000100410722b */ /* 0x000fc6000000001c */
[----:B------:R-:W-:-:S07]  /*2d40*/  LOP3.LUT R19, R21, R19, RZ, 0x3c, !PT ;  /* 0x0000001315137212 */ /* 0x000fce00078e3cff */
[----:B------:R-:W-:-:S04]  /*2d50*/  FSETP.NEU.AND P0, PT, |R17|, R3, PT ;  /* 0x000000031100720b */ /* 0x000fc80003f0d200 */
[----:B------:R-:W-:Y:S02]  /*2d60*/  FSEL R4, R20, R4, !P0 ;  /* 0x0000000414047208 */ /* 0x000fe40004000000 */
[----:B------:R-:W-:Y:S01]  /*2d70*/  FSEL R5, R19, R5, !P0 ;  /* 0x0000000513057208 */ /* 0x000fe20004000000 */
[----:B------:R-:W-:Y:S06]  /*2d80*/  BRA `(.L_x_55) ;  /* 0x0000000000547947 */ /* 0x000fec0003800000 */
.L_x_54:
[----:B------:R-:W-:-:S14]  /*2d90*/  DSETP.NAN.AND P0, PT, R20, R20, PT ;  /* 0x000000141400722a */ /* 0x000fdc0003f08000 */
[----:B------:R-:W-:Y:S05]  /*2da0*/  @P0 BRA `(.L_x_56) ;  /* 0x0000000000440947 */ /* 0x000fea0003800000 */
[----:B------:R-:W-:-:S14]  /*2db0*/  DSETP.NAN.AND P0, PT, R18, R18, PT ;  /* 0x000000121200722a */ /* 0x000fdc0003f08000 */
[----:B------:R-:W-:Y:S05]  /*2dc0*/  @P0 BRA `(.L_x_57) ;  /* 0x0000000000300947 */ /* 0x000fea0003800000 */
[----:B------:R-:W-:Y:S01]  /*2dd0*/  ISETP.NE.AND P0, PT, R7, R3, PT ;  /* 0x000000030700720c */ /* 0x000fe20003f05270 */
[----:B------:R-:W-:Y:S02]  /*2de0*/  IMAD.MOV.U32 R4, RZ, RZ, 0x0 ;  /* 0x00000000ff047424 */ /* 0x000fe400078e00ff */
[----:B------:R-:W-:-:S10]  /*2df0*/  IMAD.MOV.U32 R5, RZ, RZ, -0x80000 ;  /* 0xfff80000ff057424 */ /* 0x000fd400078e00ff */
[----:B------:R-:W-:Y:S05]  /*2e00*/  @!P0 BRA `(.L_x_55) ;  /* 0x0000000000348947 */ /* 0x000fea0003800000 */
[----:B------:R-:W-:Y:S02]  /*2e10*/  ISETP.NE.AND P0, PT, R7, 0x7ff00000, PT ;  /* 0x7ff000000700780c */ /* 0x000fe40003f05270 */
[----:B------:R-:W-:Y:S02]  /*2e20*/  LOP3.LUT R5, R21, 0x80000000, R19, 0x48, !PT ;  /* 0x8000000015057812 */ /* 0x000fe400078e4813 */
[----:B------:R-:W-:-:S13]  /*2e30*/  ISETP.EQ.OR P0, PT, R3, RZ, !P0 ;  /* 0x000000ff0300720c */ /* 0x000fda0004702670 */
[----:B------:R-:W-:Y:S01]  /*2e40*/  @P0 LOP3.LUT R3, R5, 0x7ff00000, RZ, 0xfc, !PT ;  /* 0x7ff0000005030812 */ /* 0x000fe200078efcff */
[----:B------:R-:W-:Y:S02]  /*2e50*/  @!P0 IMAD.MOV.U32 R4, RZ, RZ, RZ ;  /* 0x000000ffff048224 */ /* 0x000fe400078e00ff */
[----:B------:R-:W-:Y:S02]  /*2e60*/  @P0 IMAD.MOV.U32 R4, RZ, RZ, RZ ;  /* 0x000000ffff040224 */ /* 0x000fe400078e00ff */
[----:B------:R-:W-:Y:S01]  /*2e70*/  @P0 IMAD.MOV.U32 R5, RZ, RZ, R3 ;  /* 0x000000ffff050224 */ /* 0x000fe200078e0003 */
[----:B------:R-:W-:Y:S06]  /*2e80*/  BRA `(.L_x_55) ;  /* 0x0000000000147947 */ /* 0x000fec0003800000 */
.L_x_57:
[----:B------:R-:W-:Y:S01]  /*2e90*/  LOP3.LUT R5, R19, 0x80000, RZ, 0xfc, !PT ;  /* 0x0008000013057812 */ /* 0x000fe200078efcff */
[----:B------:R-:W-:Y:S01]  /*2ea0*/  IMAD.MOV.U32 R4, RZ, RZ, R18 ;  /* 0x000000ffff047224 */ /* 0x000fe200078e0012 */
[----:B------:R-:W-:Y:S06]  /*2eb0*/  BRA `(.L_x_55) ;  /* 0x0000000000087947 */ /* 0x000fec0003800000 */
.L_x_56:
[----:B------:R-:W-:Y:S01]  /*2ec0*/  LOP3.LUT R5, R21, 0x80000, RZ, 0xfc, !PT ;  /* 0x0008000015057812 */ /* 0x000fe200078efcff */
[----:B------:R-:W-:-:S07]  /*2ed0*/  IMAD.MOV.U32 R4, RZ, RZ, R20 ;  /* 0x000000ffff047224 */ /* 0x000fce00078e0014 */
.L_x_55:
[----:B------:R-:W-:-:S04]  /*2ee0*/  IMAD.MOV.U32 R3, RZ, RZ, 0x0 ;  /* 0x00000000ff037424 */ /* 0x000fc800078e00ff */
[----:B------:R-:W-:Y:S05]  /*2ef0*/  RET.REL.NODEC R2 `(_Z4fun1Pdii) ;  /* 0xffffffd002407950 */ /* 0x000fea0003c3ffff */
.L_x_58:
        /* <DEDUP_REMOVED lines=16> */
.L_x_59:


//--------------------- .nv.shared._Z4fun2Pdiii   --------------------------
	.section	.nv.shared._Z4fun2Pdiii,"aw",@nobits
	.sectionflags	@""
	.align	16
	.zero		1024


//--------------------- .nv.shared.reserved.0     --------------------------
	.section	.nv.shared.reserved.0,"aw",@nobits
	.weak		__nv_reservedSMEM_offset_0_alias
	.size		__nv_reservedSMEM_offset_0_alias, 0, 64
	.other		__nv_reservedSMEM_offset_0_alias,@"STO_CUDA_RESERVED_SHARED STV_DEFAULT"
__nv_reservedSMEM_offset_0_alias:
	.zero		0
	.zero		64


//--------------------- .nv.shared._Z4fun1Pdii    --------------------------
	.section	.nv.shared._Z4fun1Pdii,"aw",@nobits
	.sectionflags	@""
	.align	16
	.zero		1024


//--------------------- .nv.constant0._Z4fun2Pdiii --------------------------
	.section	.nv.constant0._Z4fun2Pdiii,"a",@progbits
	.sectionflags	@""
	.align	4
.nv.constant0._Z4fun2Pdiii:
	.zero		916


//--------------------- .nv.constant0._Z4fun1Pdii --------------------------
	.section	.nv.constant0._Z4fun1Pdii,"a",@progbits
	.sectionflags	@""
	.align	4
.nv.constant0._Z4fun1Pdii:
	.zero		912


//--------------------- SYMBOLS --------------------------

	.type		.nv.reservedSmem.offset0,@object
	.size		.nv.reservedSmem.offset0,0x4
	.type		.nv.reservedSmem.cap,@object
	.size		.nv.reservedSmem.cap,0x4
